//
// Generated by NVIDIA NVVM Compiler
//
// Compiler Build ID: CL-36424714
// Cuda compilation tools, release 13.0, V13.0.88
// Based on NVVM 20.0.0
//

.version 9.0
.target sm_100
.address_size 64

	// .globl	_Z16cpd_psumpt1_cudaiifffPf

.visible .entry _Z16cpd_psumpt1_cudaiifffPf(
	.param .u32 _Z16cpd_psumpt1_cudaiifffPf_param_0,
	.param .u32 _Z16cpd_psumpt1_cudaiifffPf_param_1,
	.param .f32 _Z16cpd_psumpt1_cudaiifffPf_param_2,
	.param .f32 _Z16cpd_psumpt1_cudaiifffPf_param_3,
	.param .f32 _Z16cpd_psumpt1_cudaiifffPf_param_4,
	.param .u64 .ptr .align 1 _Z16cpd_psumpt1_cudaiifffPf_param_5
)
{
	.reg .pred 	%p<26>;
	.reg .b32 	%r<33>;
	.reg .b32 	%f<255>;
	.reg .b64 	%rd<59>;

	ld.param.u32 	%r15, [_Z16cpd_psumpt1_cudaiifffPf_param_0];
	ld.param.u32 	%r16, [_Z16cpd_psumpt1_cudaiifffPf_param_1];
	ld.param.f32 	%f56, [_Z16cpd_psumpt1_cudaiifffPf_param_2];
	ld.param.f32 	%f57, [_Z16cpd_psumpt1_cudaiifffPf_param_3];
	ld.param.f32 	%f58, [_Z16cpd_psumpt1_cudaiifffPf_param_4];
	ld.param.u64 	%rd15, [_Z16cpd_psumpt1_cudaiifffPf_param_5];
	mov.u32 	%r17, %tid.x;
	mov.u32 	%r18, %ctaid.x;
	mov.u32 	%r19, %ntid.x;
	mad.lo.s32 	%r1, %r18, %r19, %r17;
	setp.ge.s32 	%p1, %r1, %r16;
	@%p1 bra 	$L__BB0_43;
	cvta.to.global.u64 	%rd1, %rd15;
	mul.lo.s32 	%r2, %r16, 3;
	mul.wide.s32 	%rd16, %r2, 4;
	add.s64 	%rd2, %rd1, %rd16;
	cvt.s64.s32 	%rd3, %r16;
	cvt.s64.s32 	%rd4, %r1;
	mul.wide.s32 	%rd17, %r1, 4;
	add.s64 	%rd18, %rd1, %rd17;
	ld.global.f32 	%f1, [%rd18];
	mul.wide.s32 	%rd19, %r16, 4;
	add.s64 	%rd20, %rd18, %rd19;
	ld.global.f32 	%f2, [%rd20];
	add.s64 	%rd21, %rd20, %rd19;
	ld.global.f32 	%f3, [%rd21];
	setp.lt.s32 	%p2, %r15, 1;
	mov.f32 	%f234, 0f00000000;
	@%p2 bra 	$L__BB0_42;
	shl.b32 	%r3, %r15, 1;
	and.b32  	%r4, %r15, 7;
	setp.lt.u32 	%p3, %r15, 8;
	mov.f32 	%f234, 0f00000000;
	mov.b32 	%r31, 0;
	@%p3 bra 	$L__BB0_21;
	and.b32  	%r31, %r15, 2147483640;
	neg.s32 	%r29, %r31;
	add.s64 	%rd23, %rd16, %rd1;
	add.s64 	%rd58, %rd23, 16;
	mul.wide.u32 	%rd6, %r15, 4;
	mov.f32 	%f234, 0f00000000;
	mul.wide.u32 	%rd24, %r3, 4;
$L__BB0_4:
	.pragma "nounroll";
	ld.global.f32 	%f63, [%rd58+-16];
	sub.f32 	%f64, %f1, %f63;
	add.s64 	%rd8, %rd58, %rd6;
	ld.global.f32 	%f65, [%rd8+-16];
	sub.f32 	%f66, %f2, %f65;
	add.s64 	%rd9, %rd58, %rd24;
	ld.global.f32 	%f67, [%rd9+-16];
	sub.f32 	%f68, %f3, %f67;
	mul.rz.f32 	%f69, %f68, %f68;
	fma.rz.f32 	%f70, %f66, %f66, %f69;
	fma.rz.f32 	%f5, %f64, %f64, %f70;
	setp.geu.f32 	%p4, %f5, %f56;
	@%p4 bra 	$L__BB0_6;
	mul.f32 	%f71, %f57, %f5;
	mul.f32 	%f72, %f71, 0f3FB8AA3B;
	ex2.approx.f32 	%f73, %f72;
	add.f32 	%f234, %f234, %f73;
$L__BB0_6:
	ld.global.f32 	%f74, [%rd58+-12];
	sub.f32 	%f75, %f1, %f74;
	ld.global.f32 	%f76, [%rd8+-12];
	sub.f32 	%f77, %f2, %f76;
	ld.global.f32 	%f78, [%rd9+-12];
	sub.f32 	%f79, %f3, %f78;
	mul.rz.f32 	%f80, %f79, %f79;
	fma.rz.f32 	%f81, %f77, %f77, %f80;
	fma.rz.f32 	%f8, %f75, %f75, %f81;
	setp.geu.f32 	%p5, %f8, %f56;
	@%p5 bra 	$L__BB0_8;
	mul.f32 	%f82, %f57, %f8;
	mul.f32 	%f83, %f82, 0f3FB8AA3B;
	ex2.approx.f32 	%f84, %f83;
	add.f32 	%f234, %f234, %f84;
$L__BB0_8:
	ld.global.f32 	%f85, [%rd58+-8];
	sub.f32 	%f86, %f1, %f85;
	ld.global.f32 	%f87, [%rd8+-8];
	sub.f32 	%f88, %f2, %f87;
	ld.global.f32 	%f89, [%rd9+-8];
	sub.f32 	%f90, %f3, %f89;
	mul.rz.f32 	%f91, %f90, %f90;
	fma.rz.f32 	%f92, %f88, %f88, %f91;
	fma.rz.f32 	%f11, %f86, %f86, %f92;
	setp.geu.f32 	%p6, %f11, %f56;
	@%p6 bra 	$L__BB0_10;
	mul.f32 	%f93, %f57, %f11;
	mul.f32 	%f94, %f93, 0f3FB8AA3B;
	ex2.approx.f32 	%f95, %f94;
	add.f32 	%f234, %f234, %f95;
$L__BB0_10:
	ld.global.f32 	%f96, [%rd58+-4];
	sub.f32 	%f97, %f1, %f96;
	ld.global.f32 	%f98, [%rd8+-4];
	sub.f32 	%f99, %f2, %f98;
	ld.global.f32 	%f100, [%rd9+-4];
	sub.f32 	%f101, %f3, %f100;
	mul.rz.f32 	%f102, %f101, %f101;
	fma.rz.f32 	%f103, %f99, %f99, %f102;
	fma.rz.f32 	%f14, %f97, %f97, %f103;
	setp.geu.f32 	%p7, %f14, %f56;
	@%p7 bra 	$L__BB0_12;
	mul.f32 	%f104, %f57, %f14;
	mul.f32 	%f105, %f104, 0f3FB8AA3B;
	ex2.approx.f32 	%f106, %f105;
	add.f32 	%f234, %f234, %f106;
$L__BB0_12:
	ld.global.f32 	%f107, [%rd58];
	sub.f32 	%f108, %f1, %f107;
	ld.global.f32 	%f109, [%rd8];
	sub.f32 	%f110, %f2, %f109;
	ld.global.f32 	%f111, [%rd9];
	sub.f32 	%f112, %f3, %f111;
	mul.rz.f32 	%f113, %f112, %f112;
	fma.rz.f32 	%f114, %f110, %f110, %f113;
	fma.rz.f32 	%f17, %f108, %f108, %f114;
	setp.geu.f32 	%p8, %f17, %f56;
	@%p8 bra 	$L__BB0_14;
	mul.f32 	%f115, %f57, %f17;
	mul.f32 	%f116, %f115, 0f3FB8AA3B;
	ex2.approx.f32 	%f117, %f116;
	add.f32 	%f234, %f234, %f117;
$L__BB0_14:
	ld.global.f32 	%f118, [%rd58+4];
	sub.f32 	%f119, %f1, %f118;
	ld.global.f32 	%f120, [%rd8+4];
	sub.f32 	%f121, %f2, %f120;
	ld.global.f32 	%f122, [%rd9+4];
	sub.f32 	%f123, %f3, %f122;
	mul.rz.f32 	%f124, %f123, %f123;
	fma.rz.f32 	%f125, %f121, %f121, %f124;
	fma.rz.f32 	%f20, %f119, %f119, %f125;
	setp.geu.f32 	%p9, %f20, %f56;
	@%p9 bra 	$L__BB0_16;
	mul.f32 	%f126, %f57, %f20;
	mul.f32 	%f127, %f126, 0f3FB8AA3B;
	ex2.approx.f32 	%f128, %f127;
	add.f32 	%f234, %f234, %f128;
$L__BB0_16:
	ld.global.f32 	%f129, [%rd58+8];
	sub.f32 	%f130, %f1, %f129;
	ld.global.f32 	%f131, [%rd8+8];
	sub.f32 	%f132, %f2, %f131;
	ld.global.f32 	%f133, [%rd9+8];
	sub.f32 	%f134, %f3, %f133;
	mul.rz.f32 	%f135, %f134, %f134;
	fma.rz.f32 	%f136, %f132, %f132, %f135;
	fma.rz.f32 	%f23, %f130, %f130, %f136;
	setp.geu.f32 	%p10, %f23, %f56;
	@%p10 bra 	$L__BB0_18;
	mul.f32 	%f137, %f57, %f23;
	mul.f32 	%f138, %f137, 0f3FB8AA3B;
	ex2.approx.f32 	%f139, %f138;
	add.f32 	%f234, %f234, %f139;
$L__BB0_18:
	ld.global.f32 	%f140, [%rd58+12];
	sub.f32 	%f141, %f1, %f140;
	ld.global.f32 	%f142, [%rd8+12];
	sub.f32 	%f143, %f2, %f142;
	ld.global.f32 	%f144, [%rd9+12];
	sub.f32 	%f145, %f3, %f144;
	mul.rz.f32 	%f146, %f145, %f145;
	fma.rz.f32 	%f147, %f143, %f143, %f146;
	fma.rz.f32 	%f26, %f141, %f141, %f147;
	setp.geu.f32 	%p11, %f26, %f56;
	@%p11 bra 	$L__BB0_20;
	mul.f32 	%f148, %f57, %f26;
	mul.f32 	%f149, %f148, 0f3FB8AA3B;
	ex2.approx.f32 	%f150, %f149;
	add.f32 	%f234, %f234, %f150;
$L__BB0_20:
	add.s32 	%r29, %r29, 8;
	add.s64 	%rd58, %rd58, 32;
	setp.ne.s32 	%p12, %r29, 0;
	@%p12 bra 	$L__BB0_4;
$L__BB0_21:
	setp.eq.s32 	%p13, %r4, 0;
	@%p13 bra 	$L__BB0_42;
	and.b32  	%r10, %r15, 3;
	setp.lt.u32 	%p14, %r4, 4;
	@%p14 bra 	$L__BB0_32;
	mul.wide.u32 	%rd25, %r31, 4;
	add.s64 	%rd11, %rd2, %rd25;
	ld.global.f32 	%f152, [%rd11];
	sub.f32 	%f153, %f1, %f152;
	add.s32 	%r21, %r31, %r15;
	mul.wide.u32 	%rd26, %r21, 4;
	add.s64 	%rd27, %rd2, %rd26;
	ld.global.f32 	%f154, [%rd27];
	sub.f32 	%f155, %f2, %f154;
	add.s32 	%r22, %r21, %r15;
	mul.wide.u32 	%rd28, %r22, 4;
	add.s64 	%rd29, %rd2, %rd28;
	ld.global.f32 	%f156, [%rd29];
	sub.f32 	%f157, %f3, %f156;
	mul.rz.f32 	%f158, %f157, %f157;
	fma.rz.f32 	%f159, %f155, %f155, %f158;
	fma.rz.f32 	%f31, %f153, %f153, %f159;
	setp.geu.f32 	%p15, %f31, %f56;
	@%p15 bra 	$L__BB0_25;
	mul.f32 	%f160, %f57, %f31;
	mul.f32 	%f161, %f160, 0f3FB8AA3B;
	ex2.approx.f32 	%f162, %f161;
	add.f32 	%f234, %f234, %f162;
$L__BB0_25:
	ld.global.f32 	%f163, [%rd11+4];
	sub.f32 	%f164, %f1, %f163;
	mul.wide.u32 	%rd30, %r15, 4;
	add.s64 	%rd12, %rd11, %rd30;
	ld.global.f32 	%f165, [%rd12+4];
	sub.f32 	%f166, %f2, %f165;
	mul.wide.u32 	%rd31, %r3, 4;
	add.s64 	%rd13, %rd11, %rd31;
	ld.global.f32 	%f167, [%rd13+4];
	sub.f32 	%f168, %f3, %f167;
	mul.rz.f32 	%f169, %f168, %f168;
	fma.rz.f32 	%f170, %f166, %f166, %f169;
	fma.rz.f32 	%f34, %f164, %f164, %f170;
	setp.geu.f32 	%p16, %f34, %f56;
	@%p16 bra 	$L__BB0_27;
	mul.f32 	%f171, %f57, %f34;
	mul.f32 	%f172, %f171, 0f3FB8AA3B;
	ex2.approx.f32 	%f173, %f172;
	add.f32 	%f234, %f234, %f173;
$L__BB0_27:
	ld.global.f32 	%f174, [%rd11+8];
	sub.f32 	%f175, %f1, %f174;
	ld.global.f32 	%f176, [%rd12+8];
	sub.f32 	%f177, %f2, %f176;
	ld.global.f32 	%f178, [%rd13+8];
	sub.f32 	%f179, %f3, %f178;
	mul.rz.f32 	%f180, %f179, %f179;
	fma.rz.f32 	%f181, %f177, %f177, %f180;
	fma.rz.f32 	%f37, %f175, %f175, %f181;
	setp.geu.f32 	%p17, %f37, %f56;
	@%p17 bra 	$L__BB0_29;
	mul.f32 	%f182, %f57, %f37;
	mul.f32 	%f183, %f182, 0f3FB8AA3B;
	ex2.approx.f32 	%f184, %f183;
	add.f32 	%f234, %f234, %f184;
$L__BB0_29:
	ld.global.f32 	%f185, [%rd11+12];
	sub.f32 	%f186, %f1, %f185;
	ld.global.f32 	%f187, [%rd12+12];
	sub.f32 	%f188, %f2, %f187;
	ld.global.f32 	%f189, [%rd13+12];
	sub.f32 	%f190, %f3, %f189;
	mul.rz.f32 	%f191, %f190, %f190;
	fma.rz.f32 	%f192, %f188, %f188, %f191;
	fma.rz.f32 	%f40, %f186, %f186, %f192;
	setp.geu.f32 	%p18, %f40, %f56;
	@%p18 bra 	$L__BB0_31;
	mul.f32 	%f193, %f57, %f40;
	mul.f32 	%f194, %f193, 0f3FB8AA3B;
	ex2.approx.f32 	%f195, %f194;
	add.f32 	%f234, %f234, %f195;
$L__BB0_31:
	add.s32 	%r31, %r31, 4;
$L__BB0_32:
	setp.eq.s32 	%p19, %r10, 0;
	@%p19 bra 	$L__BB0_42;
	setp.eq.s32 	%p20, %r10, 1;
	@%p20 bra 	$L__BB0_39;
	mul.wide.u32 	%rd32, %r31, 4;
	add.s64 	%rd14, %rd2, %rd32;
	ld.global.f32 	%f197, [%rd14];
	sub.f32 	%f198, %f1, %f197;
	add.s32 	%r23, %r31, %r15;
	mul.wide.u32 	%rd33, %r23, 4;
	add.s64 	%rd34, %rd2, %rd33;
	ld.global.f32 	%f199, [%rd34];
	sub.f32 	%f200, %f2, %f199;
	add.s32 	%r24, %r23, %r15;
	mul.wide.u32 	%rd35, %r24, 4;
	add.s64 	%rd36, %rd2, %rd35;
	ld.global.f32 	%f201, [%rd36];
	sub.f32 	%f202, %f3, %f201;
	mul.rz.f32 	%f203, %f202, %f202;
	fma.rz.f32 	%f204, %f200, %f200, %f203;
	fma.rz.f32 	%f45, %f198, %f198, %f204;
	setp.geu.f32 	%p21, %f45, %f56;
	@%p21 bra 	$L__BB0_36;
	mul.f32 	%f205, %f57, %f45;
	mul.f32 	%f206, %f205, 0f3FB8AA3B;
	ex2.approx.f32 	%f207, %f206;
	add.f32 	%f234, %f234, %f207;
$L__BB0_36:
	ld.global.f32 	%f208, [%rd14+4];
	sub.f32 	%f209, %f1, %f208;
	mul.wide.u32 	%rd37, %r15, 4;
	add.s64 	%rd38, %rd14, %rd37;
	ld.global.f32 	%f210, [%rd38+4];
	sub.f32 	%f211, %f2, %f210;
	mul.wide.u32 	%rd39, %r3, 4;
	add.s64 	%rd40, %rd14, %rd39;
	ld.global.f32 	%f212, [%rd40+4];
	sub.f32 	%f213, %f3, %f212;
	mul.rz.f32 	%f214, %f213, %f213;
	fma.rz.f32 	%f215, %f211, %f211, %f214;
	fma.rz.f32 	%f48, %f209, %f209, %f215;
	setp.geu.f32 	%p22, %f48, %f56;
	@%p22 bra 	$L__BB0_38;
	mul.f32 	%f216, %f57, %f48;
	mul.f32 	%f217, %f216, 0f3FB8AA3B;
	ex2.approx.f32 	%f218, %f217;
	add.f32 	%f234, %f234, %f218;
$L__BB0_38:
	add.s32 	%r31, %r31, 2;
$L__BB0_39:
	and.b32  	%r25, %r15, 1;
	setp.eq.b32 	%p23, %r25, 1;
	not.pred 	%p24, %p23;
	@%p24 bra 	$L__BB0_42;
	mul.wide.u32 	%rd41, %r31, 4;
	add.s64 	%rd42, %rd2, %rd41;
	ld.global.f32 	%f219, [%rd42];
	sub.f32 	%f220, %f1, %f219;
	add.s32 	%r26, %r31, %r15;
	mul.wide.u32 	%rd43, %r26, 4;
	add.s64 	%rd44, %rd2, %rd43;
	ld.global.f32 	%f221, [%rd44];
	sub.f32 	%f222, %f2, %f221;
	add.s32 	%r27, %r26, %r15;
	mul.wide.u32 	%rd45, %r27, 4;
	add.s64 	%rd46, %rd2, %rd45;
	ld.global.f32 	%f223, [%rd46];
	sub.f32 	%f224, %f3, %f223;
	mul.rz.f32 	%f225, %f224, %f224;
	fma.rz.f32 	%f226, %f222, %f222, %f225;
	fma.rz.f32 	%f53, %f220, %f220, %f226;
	setp.geu.f32 	%p25, %f53, %f56;
	@%p25 bra 	$L__BB0_42;
	mul.f32 	%f227, %f57, %f53;
	mul.f32 	%f228, %f227, 0f3FB8AA3B;
	ex2.approx.f32 	%f229, %f228;
	add.f32 	%f234, %f234, %f229;
$L__BB0_42:
	mul.lo.s32 	%r28, %r15, 3;
	cvt.s64.s32 	%rd47, %r28;
	mul.wide.s32 	%rd48, %r28, 4;
	add.s64 	%rd49, %rd2, %rd48;
	add.f32 	%f230, %f58, %f234;
	rcp.rn.f32 	%f231, %f230;
	cvt.s64.s32 	%rd50, %r15;
	add.s64 	%rd51, %rd4, %rd50;
	add.s64 	%rd52, %rd51, %rd3;
	add.s64 	%rd53, %rd52, %rd47;
	shl.b64 	%rd54, %rd53, 2;
	add.s64 	%rd55, %rd49, %rd54;
	st.global.f32 	[%rd55], %f231;
	div.rn.f32 	%f232, %f234, %f230;
	shl.b64 	%rd56, %rd4, 2;
	add.s64 	%rd57, %rd49, %rd56;
	st.global.f32 	[%rd57], %f232;
$L__BB0_43:
	ret;

}
	// .globl	_Z13cpd_p1px_cudaiiffPf
.visible .entry _Z13cpd_p1px_cudaiiffPf(
	.param .u32 _Z13cpd_p1px_cudaiiffPf_param_0,
	.param .u32 _Z13cpd_p1px_cudaiiffPf_param_1,
	.param .f32 _Z13cpd_p1px_cudaiiffPf_param_2,
	.param .f32 _Z13cpd_p1px_cudaiiffPf_param_3,
	.param .u64 .ptr .align 1 _Z13cpd_p1px_cudaiiffPf_param_4
)
{
	.reg .pred 	%p<16>;
	.reg .b32 	%r<28>;
	.reg .b32 	%f<233>;
	.reg .b64 	%rd<65>;

	ld.param.u32 	%r11, [_Z13cpd_p1px_cudaiiffPf_param_0];
	ld.param.u32 	%r12, [_Z13cpd_p1px_cudaiiffPf_param_1];
	ld.param.f32 	%f108, [_Z13cpd_p1px_cudaiiffPf_param_2];
	ld.param.f32 	%f109, [_Z13cpd_p1px_cudaiiffPf_param_3];
	ld.param.u64 	%rd17, [_Z13cpd_p1px_cudaiiffPf_param_4];
	cvta.to.global.u64 	%rd1, %rd17;
	mov.u32 	%r13, %tid.x;
	mov.u32 	%r14, %ctaid.x;
	mov.u32 	%r15, %ntid.x;
	mad.lo.s32 	%r1, %r14, %r15, %r13;
	setp.ge.s32 	%p1, %r1, %r11;
	@%p1 bra 	$L__BB1_24;
	mul.lo.s32 	%r16, %r12, 3;
	cvt.s64.s32 	%rd2, %r16;
	mul.wide.s32 	%rd18, %r16, 4;
	add.s64 	%rd19, %rd1, %rd18;
	mul.lo.s32 	%r17, %r11, 3;
	cvt.s64.s32 	%rd3, %r17;
	cvt.s64.s32 	%rd4, %r12;
	add.s64 	%rd20, %rd3, %rd4;
	shl.b64 	%rd21, %rd20, 2;
	add.s64 	%rd5, %rd19, %rd21;
	cvt.s64.s32 	%rd6, %r11;
	mul.wide.s32 	%rd8, %r11, 4;
	add.s64 	%rd7, %rd5, %rd8;
	mul.wide.s32 	%rd22, %r1, 4;
	add.s64 	%rd23, %rd19, %rd22;
	ld.global.f32 	%f1, [%rd23];
	add.s64 	%rd24, %rd23, %rd8;
	ld.global.f32 	%f2, [%rd24];
	add.s64 	%rd25, %rd24, %rd8;
	ld.global.f32 	%f3, [%rd25];
	setp.lt.s32 	%p2, %r12, 1;
	mov.f32 	%f189, 0f00000000;
	mov.f32 	%f190, %f189;
	mov.f32 	%f191, %f189;
	mov.f32 	%f192, %f189;
	@%p2 bra 	$L__BB1_23;
	shl.b32 	%r2, %r12, 1;
	and.b32  	%r3, %r12, 3;
	setp.lt.u32 	%p3, %r12, 4;
	mov.f32 	%f192, 0f00000000;
	mov.b32 	%r27, 0;
	mov.f32 	%f191, %f192;
	mov.f32 	%f190, %f192;
	mov.f32 	%f189, %f192;
	@%p3 bra 	$L__BB1_13;
	and.b32  	%r19, %r12, 2147483644;
	neg.s32 	%r25, %r19;
	shl.b64 	%rd26, %rd3, 3;
	add.s64 	%rd27, %rd4, %rd6;
	add.s64 	%rd28, %rd27, %rd2;
	shl.b64 	%rd29, %rd28, 2;
	add.s64 	%rd30, %rd26, %rd29;
	add.s64 	%rd9, %rd30, 12;
	mov.f32 	%f192, 0f00000000;
	mul.wide.u32 	%rd31, %r12, 4;
	mul.wide.u32 	%rd33, %r2, 4;
	mov.u64 	%rd64, %rd1;
$L__BB1_4:
	.pragma "nounroll";
	ld.global.f32 	%f8, [%rd64];
	add.s64 	%rd32, %rd31, %rd64;
	add.s64 	%rd11, %rd32, 8;
	ld.global.f32 	%f9, [%rd32];
	add.s64 	%rd12, %rd64, %rd33;
	ld.global.f32 	%f10, [%rd12];
	sub.f32 	%f114, %f8, %f1;
	sub.f32 	%f115, %f9, %f2;
	sub.f32 	%f116, %f10, %f3;
	mul.rz.f32 	%f117, %f116, %f116;
	fma.rz.f32 	%f118, %f115, %f115, %f117;
	fma.rz.f32 	%f11, %f114, %f114, %f118;
	setp.geu.f32 	%p4, %f11, %f108;
	@%p4 bra 	$L__BB1_6;
	mul.f32 	%f119, %f109, %f11;
	mul.f32 	%f120, %f119, 0f3FB8AA3B;
	ex2.approx.f32 	%f121, %f120;
	add.s64 	%rd34, %rd64, %rd9;
	ld.global.f32 	%f122, [%rd34+-12];
	mul.f32 	%f123, %f121, %f122;
	fma.rn.f32 	%f189, %f8, %f123, %f189;
	fma.rn.f32 	%f190, %f9, %f123, %f190;
	fma.rn.f32 	%f191, %f10, %f123, %f191;
	add.f32 	%f192, %f192, %f123;
$L__BB1_6:
	ld.global.f32 	%f20, [%rd64+4];
	ld.global.f32 	%f21, [%rd11+-4];
	ld.global.f32 	%f22, [%rd12+4];
	sub.f32 	%f124, %f20, %f1;
	sub.f32 	%f125, %f21, %f2;
	sub.f32 	%f126, %f22, %f3;
	mul.rz.f32 	%f127, %f126, %f126;
	fma.rz.f32 	%f128, %f125, %f125, %f127;
	fma.rz.f32 	%f23, %f124, %f124, %f128;
	setp.geu.f32 	%p5, %f23, %f108;
	@%p5 bra 	$L__BB1_8;
	mul.f32 	%f129, %f109, %f23;
	mul.f32 	%f130, %f129, 0f3FB8AA3B;
	ex2.approx.f32 	%f131, %f130;
	add.s64 	%rd35, %rd64, %rd9;
	ld.global.f32 	%f132, [%rd35+-8];
	mul.f32 	%f133, %f131, %f132;
	fma.rn.f32 	%f189, %f20, %f133, %f189;
	fma.rn.f32 	%f190, %f21, %f133, %f190;
	fma.rn.f32 	%f191, %f22, %f133, %f191;
	add.f32 	%f192, %f192, %f133;
$L__BB1_8:
	ld.global.f32 	%f32, [%rd64+8];
	ld.global.f32 	%f33, [%rd11];
	ld.global.f32 	%f34, [%rd12+8];
	sub.f32 	%f134, %f32, %f1;
	sub.f32 	%f135, %f33, %f2;
	sub.f32 	%f136, %f34, %f3;
	mul.rz.f32 	%f137, %f136, %f136;
	fma.rz.f32 	%f138, %f135, %f135, %f137;
	fma.rz.f32 	%f35, %f134, %f134, %f138;
	setp.geu.f32 	%p6, %f35, %f108;
	@%p6 bra 	$L__BB1_10;
	mul.f32 	%f139, %f109, %f35;
	mul.f32 	%f140, %f139, 0f3FB8AA3B;
	ex2.approx.f32 	%f141, %f140;
	add.s64 	%rd36, %rd64, %rd9;
	ld.global.f32 	%f142, [%rd36+-4];
	mul.f32 	%f143, %f141, %f142;
	fma.rn.f32 	%f189, %f32, %f143, %f189;
	fma.rn.f32 	%f190, %f33, %f143, %f190;
	fma.rn.f32 	%f191, %f34, %f143, %f191;
	add.f32 	%f192, %f192, %f143;
$L__BB1_10:
	ld.global.f32 	%f44, [%rd64+12];
	ld.global.f32 	%f45, [%rd11+4];
	ld.global.f32 	%f46, [%rd12+12];
	sub.f32 	%f144, %f44, %f1;
	sub.f32 	%f145, %f45, %f2;
	sub.f32 	%f146, %f46, %f3;
	mul.rz.f32 	%f147, %f146, %f146;
	fma.rz.f32 	%f148, %f145, %f145, %f147;
	fma.rz.f32 	%f47, %f144, %f144, %f148;
	setp.geu.f32 	%p7, %f47, %f108;
	@%p7 bra 	$L__BB1_12;
	mul.f32 	%f149, %f109, %f47;
	mul.f32 	%f150, %f149, 0f3FB8AA3B;
	ex2.approx.f32 	%f151, %f150;
	add.s64 	%rd37, %rd64, %rd9;
	ld.global.f32 	%f152, [%rd37];
	mul.f32 	%f153, %f151, %f152;
	fma.rn.f32 	%f189, %f44, %f153, %f189;
	fma.rn.f32 	%f190, %f45, %f153, %f190;
	fma.rn.f32 	%f191, %f46, %f153, %f191;
	add.f32 	%f192, %f192, %f153;
$L__BB1_12:
	and.b32  	%r27, %r12, 2147483644;
	add.s32 	%r25, %r25, 4;
	add.s64 	%rd64, %rd64, 16;
	setp.ne.s32 	%p8, %r25, 0;
	@%p8 bra 	$L__BB1_4;
$L__BB1_13:
	setp.eq.s32 	%p9, %r3, 0;
	@%p9 bra 	$L__BB1_23;
	setp.eq.s32 	%p10, %r3, 1;
	@%p10 bra 	$L__BB1_20;
	cvt.u64.u32 	%rd38, %r27;
	mul.wide.u32 	%rd39, %r27, 4;
	add.s64 	%rd14, %rd1, %rd39;
	ld.global.f32 	%f64, [%rd14];
	add.s32 	%r20, %r27, %r12;
	mul.wide.u32 	%rd40, %r20, 4;
	add.s64 	%rd41, %rd1, %rd40;
	ld.global.f32 	%f65, [%rd41];
	add.s32 	%r21, %r20, %r12;
	mul.wide.u32 	%rd42, %r21, 4;
	add.s64 	%rd43, %rd1, %rd42;
	ld.global.f32 	%f66, [%rd43];
	sub.f32 	%f155, %f64, %f1;
	sub.f32 	%f156, %f65, %f2;
	sub.f32 	%f157, %f66, %f3;
	mul.rz.f32 	%f158, %f157, %f157;
	fma.rz.f32 	%f159, %f156, %f156, %f158;
	fma.rz.f32 	%f67, %f155, %f155, %f159;
	setp.geu.f32 	%p11, %f67, %f108;
	add.s64 	%rd44, %rd38, %rd3;
	shl.b64 	%rd45, %rd44, 2;
	add.s64 	%rd15, %rd7, %rd45;
	@%p11 bra 	$L__BB1_17;
	mul.f32 	%f160, %f109, %f67;
	mul.f32 	%f161, %f160, 0f3FB8AA3B;
	ex2.approx.f32 	%f162, %f161;
	ld.global.f32 	%f163, [%rd15];
	mul.f32 	%f164, %f162, %f163;
	fma.rn.f32 	%f189, %f64, %f164, %f189;
	fma.rn.f32 	%f190, %f65, %f164, %f190;
	fma.rn.f32 	%f191, %f66, %f164, %f191;
	add.f32 	%f192, %f192, %f164;
$L__BB1_17:
	ld.global.f32 	%f76, [%rd14+4];
	mul.wide.u32 	%rd46, %r12, 4;
	add.s64 	%rd47, %rd14, %rd46;
	ld.global.f32 	%f77, [%rd47+4];
	mul.wide.u32 	%rd48, %r2, 4;
	add.s64 	%rd49, %rd14, %rd48;
	ld.global.f32 	%f78, [%rd49+4];
	sub.f32 	%f165, %f76, %f1;
	sub.f32 	%f166, %f77, %f2;
	sub.f32 	%f167, %f78, %f3;
	mul.rz.f32 	%f168, %f167, %f167;
	fma.rz.f32 	%f169, %f166, %f166, %f168;
	fma.rz.f32 	%f79, %f165, %f165, %f169;
	setp.geu.f32 	%p12, %f79, %f108;
	@%p12 bra 	$L__BB1_19;
	mul.f32 	%f170, %f109, %f79;
	mul.f32 	%f171, %f170, 0f3FB8AA3B;
	ex2.approx.f32 	%f172, %f171;
	ld.global.f32 	%f173, [%rd15+4];
	mul.f32 	%f174, %f172, %f173;
	fma.rn.f32 	%f189, %f76, %f174, %f189;
	fma.rn.f32 	%f190, %f77, %f174, %f190;
	fma.rn.f32 	%f191, %f78, %f174, %f191;
	add.f32 	%f192, %f192, %f174;
$L__BB1_19:
	add.s32 	%r27, %r27, 2;
$L__BB1_20:
	and.b32  	%r22, %r12, 1;
	setp.eq.b32 	%p13, %r22, 1;
	not.pred 	%p14, %p13;
	@%p14 bra 	$L__BB1_23;
	cvt.u64.u32 	%rd16, %r27;
	mul.wide.u32 	%rd50, %r27, 4;
	add.s64 	%rd51, %rd1, %rd50;
	ld.global.f32 	%f96, [%rd51];
	add.s32 	%r23, %r27, %r12;
	mul.wide.u32 	%rd52, %r23, 4;
	add.s64 	%rd53, %rd1, %rd52;
	ld.global.f32 	%f97, [%rd53];
	add.s32 	%r24, %r23, %r12;
	mul.wide.u32 	%rd54, %r24, 4;
	add.s64 	%rd55, %rd1, %rd54;
	ld.global.f32 	%f98, [%rd55];
	sub.f32 	%f175, %f96, %f1;
	sub.f32 	%f176, %f97, %f2;
	sub.f32 	%f177, %f98, %f3;
	mul.rz.f32 	%f178, %f177, %f177;
	fma.rz.f32 	%f179, %f176, %f176, %f178;
	fma.rz.f32 	%f99, %f175, %f175, %f179;
	setp.geu.f32 	%p15, %f99, %f108;
	@%p15 bra 	$L__BB1_23;
	mul.f32 	%f180, %f109, %f99;
	mul.f32 	%f181, %f180, 0f3FB8AA3B;
	ex2.approx.f32 	%f182, %f181;
	add.s64 	%rd56, %rd16, %rd3;
	shl.b64 	%rd57, %rd56, 2;
	add.s64 	%rd58, %rd7, %rd57;
	ld.global.f32 	%f183, [%rd58];
	mul.f32 	%f184, %f182, %f183;
	fma.rn.f32 	%f189, %f96, %f184, %f189;
	fma.rn.f32 	%f190, %f97, %f184, %f190;
	fma.rn.f32 	%f191, %f98, %f184, %f191;
	add.f32 	%f192, %f192, %f184;
$L__BB1_23:
	mul.wide.s32 	%rd59, %r1, 4;
	add.s64 	%rd60, %rd5, %rd59;
	st.global.f32 	[%rd60], %f192;
	add.s64 	%rd61, %rd7, %rd59;
	st.global.f32 	[%rd61], %f189;
	add.s64 	%rd62, %rd61, %rd8;
	st.global.f32 	[%rd62], %f190;
	add.s64 	%rd63, %rd62, %rd8;
	st.global.f32 	[%rd63], %f191;
$L__BB1_24:
	ret;

}
	// .globl	_Z17cpd_sigmaest_cudaiiPf
.visible .entry _Z17cpd_sigmaest_cudaiiPf(
	.param .u32 _Z17cpd_sigmaest_cudaiiPf_param_0,
	.param .u32 _Z17cpd_sigmaest_cudaiiPf_param_1,
	.param .u64 .ptr .align 1 _Z17cpd_sigmaest_cudaiiPf_param_2
)
{
	.reg .pred 	%p<11>;
	.reg .b32 	%r<33>;
	.reg .b32 	%f<176>;
	.reg .b64 	%rd<51>;

	ld.param.u32 	%r15, [_Z17cpd_sigmaest_cudaiiPf_param_0];
	ld.param.u32 	%r16, [_Z17cpd_sigmaest_cudaiiPf_param_1];
	ld.param.u64 	%rd8, [_Z17cpd_sigmaest_cudaiiPf_param_2];
	cvta.to.global.u64 	%rd1, %rd8;
	mov.u32 	%r17, %tid.x;
	mov.u32 	%r18, %ctaid.x;
	mov.u32 	%r19, %ntid.x;
	mad.lo.s32 	%r1, %r18, %r19, %r17;
	setp.ge.s32 	%p1, %r1, %r16;
	@%p1 bra 	$L__BB2_14;
	mul.lo.s32 	%r2, %r16, 3;
	mul.wide.s32 	%rd9, %r2, 4;
	add.s64 	%rd2, %rd1, %rd9;
	setp.lt.s32 	%p2, %r15, 1;
	mov.f32 	%f175, 0f00000000;
	@%p2 bra 	$L__BB2_13;
	mul.wide.s32 	%rd10, %r1, 4;
	add.s64 	%rd11, %rd1, %rd10;
	ld.global.f32 	%f1, [%rd11];
	mul.wide.s32 	%rd12, %r16, 4;
	add.s64 	%rd13, %rd11, %rd12;
	ld.global.f32 	%f2, [%rd13];
	add.s64 	%rd14, %rd13, %rd12;
	ld.global.f32 	%f3, [%rd14];
	shl.b32 	%r3, %r15, 1;
	and.b32  	%r4, %r15, 7;
	setp.lt.u32 	%p3, %r15, 8;
	mov.f32 	%f175, 0f00000000;
	mov.b32 	%r31, 0;
	@%p3 bra 	$L__BB2_5;
	and.b32  	%r31, %r15, 2147483640;
	neg.s32 	%r29, %r31;
	add.s64 	%rd16, %rd9, %rd1;
	add.s64 	%rd50, %rd16, 16;
	mul.wide.u32 	%rd4, %r15, 4;
	mul.wide.u32 	%rd5, %r3, 4;
	mov.f32 	%f175, 0f00000000;
$L__BB2_4:
	.pragma "nounroll";
	ld.global.f32 	%f20, [%rd50+-16];
	sub.f32 	%f21, %f1, %f20;
	add.s64 	%rd17, %rd50, %rd4;
	ld.global.f32 	%f22, [%rd17+-16];
	sub.f32 	%f23, %f2, %f22;
	add.s64 	%rd18, %rd50, %rd5;
	ld.global.f32 	%f24, [%rd18+-16];
	sub.f32 	%f25, %f3, %f24;
	mul.f32 	%f26, %f23, %f23;
	fma.rn.f32 	%f27, %f21, %f21, %f26;
	fma.rn.f32 	%f28, %f25, %f25, %f27;
	add.f32 	%f29, %f175, %f28;
	ld.global.f32 	%f30, [%rd50+-12];
	sub.f32 	%f31, %f1, %f30;
	ld.global.f32 	%f32, [%rd17+-12];
	sub.f32 	%f33, %f2, %f32;
	ld.global.f32 	%f34, [%rd18+-12];
	sub.f32 	%f35, %f3, %f34;
	mul.f32 	%f36, %f33, %f33;
	fma.rn.f32 	%f37, %f31, %f31, %f36;
	fma.rn.f32 	%f38, %f35, %f35, %f37;
	add.f32 	%f39, %f29, %f38;
	ld.global.f32 	%f40, [%rd50+-8];
	sub.f32 	%f41, %f1, %f40;
	ld.global.f32 	%f42, [%rd17+-8];
	sub.f32 	%f43, %f2, %f42;
	ld.global.f32 	%f44, [%rd18+-8];
	sub.f32 	%f45, %f3, %f44;
	mul.f32 	%f46, %f43, %f43;
	fma.rn.f32 	%f47, %f41, %f41, %f46;
	fma.rn.f32 	%f48, %f45, %f45, %f47;
	add.f32 	%f49, %f39, %f48;
	ld.global.f32 	%f50, [%rd50+-4];
	sub.f32 	%f51, %f1, %f50;
	ld.global.f32 	%f52, [%rd17+-4];
	sub.f32 	%f53, %f2, %f52;
	ld.global.f32 	%f54, [%rd18+-4];
	sub.f32 	%f55, %f3, %f54;
	mul.f32 	%f56, %f53, %f53;
	fma.rn.f32 	%f57, %f51, %f51, %f56;
	fma.rn.f32 	%f58, %f55, %f55, %f57;
	add.f32 	%f59, %f49, %f58;
	ld.global.f32 	%f60, [%rd50];
	sub.f32 	%f61, %f1, %f60;
	ld.global.f32 	%f62, [%rd17];
	sub.f32 	%f63, %f2, %f62;
	ld.global.f32 	%f64, [%rd18];
	sub.f32 	%f65, %f3, %f64;
	mul.f32 	%f66, %f63, %f63;
	fma.rn.f32 	%f67, %f61, %f61, %f66;
	fma.rn.f32 	%f68, %f65, %f65, %f67;
	add.f32 	%f69, %f59, %f68;
	ld.global.f32 	%f70, [%rd50+4];
	sub.f32 	%f71, %f1, %f70;
	ld.global.f32 	%f72, [%rd17+4];
	sub.f32 	%f73, %f2, %f72;
	ld.global.f32 	%f74, [%rd18+4];
	sub.f32 	%f75, %f3, %f74;
	mul.f32 	%f76, %f73, %f73;
	fma.rn.f32 	%f77, %f71, %f71, %f76;
	fma.rn.f32 	%f78, %f75, %f75, %f77;
	add.f32 	%f79, %f69, %f78;
	ld.global.f32 	%f80, [%rd50+8];
	sub.f32 	%f81, %f1, %f80;
	ld.global.f32 	%f82, [%rd17+8];
	sub.f32 	%f83, %f2, %f82;
	ld.global.f32 	%f84, [%rd18+8];
	sub.f32 	%f85, %f3, %f84;
	mul.f32 	%f86, %f83, %f83;
	fma.rn.f32 	%f87, %f81, %f81, %f86;
	fma.rn.f32 	%f88, %f85, %f85, %f87;
	add.f32 	%f89, %f79, %f88;
	ld.global.f32 	%f90, [%rd50+12];
	sub.f32 	%f91, %f1, %f90;
	ld.global.f32 	%f92, [%rd17+12];
	sub.f32 	%f93, %f2, %f92;
	ld.global.f32 	%f94, [%rd18+12];
	sub.f32 	%f95, %f3, %f94;
	mul.f32 	%f96, %f93, %f93;
	fma.rn.f32 	%f97, %f91, %f91, %f96;
	fma.rn.f32 	%f98, %f95, %f95, %f97;
	add.f32 	%f175, %f89, %f98;
	add.s32 	%r29, %r29, 8;
	add.s64 	%rd50, %rd50, 32;
	setp.ne.s32 	%p4, %r29, 0;
	@%p4 bra 	$L__BB2_4;
$L__BB2_5:
	setp.eq.s32 	%p5, %r4, 0;
	@%p5 bra 	$L__BB2_13;
	and.b32  	%r10, %r15, 3;
	setp.lt.u32 	%p6, %r4, 4;
	@%p6 bra 	$L__BB2_8;
	mul.wide.u32 	%rd19, %r31, 4;
	add.s64 	%rd20, %rd2, %rd19;
	ld.global.f32 	%f100, [%rd20];
	sub.f32 	%f101, %f1, %f100;
	add.s32 	%r21, %r31, %r15;
	mul.wide.u32 	%rd21, %r21, 4;
	add.s64 	%rd22, %rd2, %rd21;
	ld.global.f32 	%f102, [%rd22];
	sub.f32 	%f103, %f2, %f102;
	add.s32 	%r22, %r21, %r15;
	mul.wide.u32 	%rd23, %r22, 4;
	add.s64 	%rd24, %rd2, %rd23;
	ld.global.f32 	%f104, [%rd24];
	sub.f32 	%f105, %f3, %f104;
	mul.f32 	%f106, %f103, %f103;
	fma.rn.f32 	%f107, %f101, %f101, %f106;
	fma.rn.f32 	%f108, %f105, %f105, %f107;
	add.f32 	%f109, %f175, %f108;
	ld.global.f32 	%f110, [%rd20+4];
	sub.f32 	%f111, %f1, %f110;
	mul.wide.u32 	%rd25, %r15, 4;
	add.s64 	%rd26, %rd20, %rd25;
	ld.global.f32 	%f112, [%rd26+4];
	sub.f32 	%f113, %f2, %f112;
	mul.wide.u32 	%rd27, %r3, 4;
	add.s64 	%rd28, %rd20, %rd27;
	ld.global.f32 	%f114, [%rd28+4];
	sub.f32 	%f115, %f3, %f114;
	mul.f32 	%f116, %f113, %f113;
	fma.rn.f32 	%f117, %f111, %f111, %f116;
	fma.rn.f32 	%f118, %f115, %f115, %f117;
	add.f32 	%f119, %f109, %f118;
	ld.global.f32 	%f120, [%rd20+8];
	sub.f32 	%f121, %f1, %f120;
	ld.global.f32 	%f122, [%rd26+8];
	sub.f32 	%f123, %f2, %f122;
	ld.global.f32 	%f124, [%rd28+8];
	sub.f32 	%f125, %f3, %f124;
	mul.f32 	%f126, %f123, %f123;
	fma.rn.f32 	%f127, %f121, %f121, %f126;
	fma.rn.f32 	%f128, %f125, %f125, %f127;
	add.f32 	%f129, %f119, %f128;
	ld.global.f32 	%f130, [%rd20+12];
	sub.f32 	%f131, %f1, %f130;
	ld.global.f32 	%f132, [%rd26+12];
	sub.f32 	%f133, %f2, %f132;
	ld.global.f32 	%f134, [%rd28+12];
	sub.f32 	%f135, %f3, %f134;
	mul.f32 	%f136, %f133, %f133;
	fma.rn.f32 	%f137, %f131, %f131, %f136;
	fma.rn.f32 	%f138, %f135, %f135, %f137;
	add.f32 	%f175, %f129, %f138;
	add.s32 	%r31, %r31, 4;
$L__BB2_8:
	setp.eq.s32 	%p7, %r10, 0;
	@%p7 bra 	$L__BB2_13;
	setp.eq.s32 	%p8, %r10, 1;
	@%p8 bra 	$L__BB2_11;
	mul.wide.u32 	%rd29, %r31, 4;
	add.s64 	%rd30, %rd2, %rd29;
	ld.global.f32 	%f140, [%rd30];
	sub.f32 	%f141, %f1, %f140;
	add.s32 	%r23, %r31, %r15;
	mul.wide.u32 	%rd31, %r23, 4;
	add.s64 	%rd32, %rd2, %rd31;
	ld.global.f32 	%f142, [%rd32];
	sub.f32 	%f143, %f2, %f142;
	add.s32 	%r24, %r23, %r15;
	mul.wide.u32 	%rd33, %r24, 4;
	add.s64 	%rd34, %rd2, %rd33;
	ld.global.f32 	%f144, [%rd34];
	sub.f32 	%f145, %f3, %f144;
	mul.f32 	%f146, %f143, %f143;
	fma.rn.f32 	%f147, %f141, %f141, %f146;
	fma.rn.f32 	%f148, %f145, %f145, %f147;
	add.f32 	%f149, %f175, %f148;
	ld.global.f32 	%f150, [%rd30+4];
	sub.f32 	%f151, %f1, %f150;
	mul.wide.u32 	%rd35, %r15, 4;
	add.s64 	%rd36, %rd30, %rd35;
	ld.global.f32 	%f152, [%rd36+4];
	sub.f32 	%f153, %f2, %f152;
	mul.wide.u32 	%rd37, %r3, 4;
	add.s64 	%rd38, %rd30, %rd37;
	ld.global.f32 	%f154, [%rd38+4];
	sub.f32 	%f155, %f3, %f154;
	mul.f32 	%f156, %f153, %f153;
	fma.rn.f32 	%f157, %f151, %f151, %f156;
	fma.rn.f32 	%f158, %f155, %f155, %f157;
	add.f32 	%f175, %f149, %f158;
	add.s32 	%r31, %r31, 2;
$L__BB2_11:
	and.b32  	%r25, %r15, 1;
	setp.eq.b32 	%p9, %r25, 1;
	not.pred 	%p10, %p9;
	@%p10 bra 	$L__BB2_13;
	mul.wide.u32 	%rd39, %r31, 4;
	add.s64 	%rd40, %rd2, %rd39;
	ld.global.f32 	%f159, [%rd40];
	sub.f32 	%f160, %f1, %f159;
	add.s32 	%r26, %r31, %r15;
	mul.wide.u32 	%rd41, %r26, 4;
	add.s64 	%rd42, %rd2, %rd41;
	ld.global.f32 	%f161, [%rd42];
	sub.f32 	%f162, %f2, %f161;
	add.s32 	%r27, %r26, %r15;
	mul.wide.u32 	%rd43, %r27, 4;
	add.s64 	%rd44, %rd2, %rd43;
	ld.global.f32 	%f163, [%rd44];
	sub.f32 	%f164, %f3, %f163;
	mul.f32 	%f165, %f162, %f162;
	fma.rn.f32 	%f166, %f160, %f160, %f165;
	fma.rn.f32 	%f167, %f164, %f164, %f166;
	add.f32 	%f175, %f175, %f167;
$L__BB2_13:
	cvt.s64.s32 	%rd45, %r1;
	mul.lo.s32 	%r28, %r15, 3;
	cvt.s64.s32 	%rd46, %r28;
	add.s64 	%rd47, %rd46, %rd45;
	shl.b64 	%rd48, %rd47, 2;
	add.s64 	%rd49, %rd2, %rd48;
	st.global.f32 	[%rd49], %f175;
$L__BB2_14:
	ret;

}


// ===== COMPILED SASS (sm_100) =====

	.target	sm_100

	.elftype	@"ET_EXEC"


//--------------------- .note.nv.tkinfo           --------------------------
	.section	.note.nv.tkinfo,"",@"SHT_NOTE"
	.sectionflags	@"SHF_NOTE_NV_TKINFO"
	.tkinfo
        /*0018*/ 	.word	0x00000002
        /*0030*/ 	.string	""
        /*0030*/ 	.string	"ptxas"
        /*0030*/ 	.string	"Cuda compilation tools, release 13.0, V13.0.88"
        /*0030*/ 	.string	"Build cuda_13.0.r13.0/compiler.36424714_0"
        /*0030*/ 	.string	"-arch sm_100 -m 64 "



//--------------------- .note.nv.cuinfo           --------------------------
	.section	.note.nv.cuinfo,"",@"SHT_NOTE"
	.sectionflags	@"SHF_NOTE_NV_CUINFO"
        /*0018*/ 	.short	0x0002
        /*001a*/ 	.short	0x0064
        /*001c*/ 	.short	0x0082
	.zero		2


//--------------------- .nv.info                  --------------------------
	.section	.nv.info,"",@"SHT_CUDA_INFO"
	.align	4


	//----- nvinfo : EIATTR_REGCOUNT
	.align		4
        /*0000*/ 	.byte	0x04, 0x2f
        /*0002*/ 	.short	(.L_1 - .L_0)
	.align		4
.L_0:
        /*0004*/ 	.word	index@(_Z16cpd_psumpt1_cudaiifffPf)
        /*0008*/ 	.word	0x00000020


	//----- nvinfo : EIATTR_FRAME_SIZE
	.align		4
.L_1:
        /*000c*/ 	.byte	0x04, 0x11
        /*000e*/ 	.short	(.L_3 - .L_2)
	.align		4
.L_2:
        /*0010*/ 	.word	index@($__internal_1_$__cuda_sm3x_div_rn_noftz_f32_slowpath)
        /*0014*/ 	.word	0x00000000


	//----- nvinfo : EIATTR_FRAME_SIZE
	.align		4
.L_3:
        /*0018*/ 	.byte	0x04, 0x11
        /*001a*/ 	.short	(.L_5 - .L_4)
	.align		4
.L_4:
        /*001c*/ 	.word	index@($__internal_0_$__cuda_sm20_rcp_rn_f32_slowpath)
        /*0020*/ 	.word	0x00000000


	//----- nvinfo : EIATTR_FRAME_SIZE
	.align		4
.L_5:
        /*0024*/ 	.byte	0x04, 0x11
        /*0026*/ 	.short	(.L_7 - .L_6)
	.align		4
.L_6:
        /*0028*/ 	.word	index@(_Z16cpd_psumpt1_cudaiifffPf)
        /*002c*/ 	.word	0x00000000


	//----- nvinfo : EIATTR_REGCOUNT
	.align		4
.L_7:
        /*0030*/ 	.byte	0x04, 0x2f
        /*0032*/ 	.short	(.L_9 - .L_8)
	.align		4
.L_8:
        /*0034*/ 	.word	index@(_Z13cpd_p1px_cudaiiffPf)
        /*0038*/ 	.word	0x00000020


	//----- nvinfo : EIATTR_FRAME_SIZE
	.align		4
.L_9:
        /*003c*/ 	.byte	0x04, 0x11
        /*003e*/ 	.short	(.L_11 - .L_10)
	.align		4
.L_10:
        /*0040*/ 	.word	index@(_Z13cpd_p1px_cudaiiffPf)
        /*0044*/ 	.word	0x00000000


	//----- nvinfo : EIATTR_REGCOUNT
	.align		4
.L_11:
        /*0048*/ 	.byte	0x04, 0x2f
        /*004a*/ 	.short	(.L_13 - .L_12)
	.align		4
.L_12:
        /*004c*/ 	.word	index@(_Z17cpd_sigmaest_cudaiiPf)
        /*0050*/ 	.word	0x00000020


	//----- nvinfo : EIATTR_FRAME_SIZE
	.align		4
.L_13:
        /*0054*/ 	.byte	0x04, 0x11
        /*0056*/ 	.short	(.L_15 - .L_14)
	.align		4
.L_14:
        /*0058*/ 	.word	index@(_Z17cpd_sigmaest_cudaiiPf)
        /*005c*/ 	.word	0x00000000


	//----- nvinfo : EIATTR_MIN_STACK_SIZE
	.align		4
.L_15:
        /*0060*/ 	.byte	0x04, 0x12
        /*0062*/ 	.short	(.L_17 - .L_16)
	.align		4
.L_16:
        /*0064*/ 	.word	index@(_Z17cpd_sigmaest_cudaiiPf)
        /*0068*/ 	.word	0x00000000


	//----- nvinfo : EIATTR_MIN_STACK_SIZE
	.align		4
.L_17:
        /*006c*/ 	.byte	0x04, 0x12
        /*006e*/ 	.short	(.L_19 - .L_18)
	.align		4
.L_18:
        /*0070*/ 	.word	index@(_Z13cpd_p1px_cudaiiffPf)
        /*0074*/ 	.word	0x00000000


	//----- nvinfo : EIATTR_MIN_STACK_SIZE
	.align		4
.L_19:
        /*0078*/ 	.byte	0x04, 0x12
        /*007a*/ 	.short	(.L_21 - .L_20)
	.align		4
.L_20:
        /*007c*/ 	.word	index@(_Z16cpd_psumpt1_cudaiifffPf)
        /*0080*/ 	.word	0x00000000
.L_21:


//--------------------- .nv.compat                --------------------------
	.section	.nv.compat,"",@"SHT_CUDA_COMPAT_INFO"
	.align	4
        /*0000*/ 	.byte	0x02, 0x09, 0x00, 0x00, 0x02, 0x02, 0x01, 0x00, 0x02, 0x05, 0x05, 0x00, 0x03, 0x07, 0x01, 0x01
        /*0010*/ 	.byte	0x02, 0x03, 0x00, 0x00, 0x02, 0x06, 0x01, 0x00, 0x04, 0x0b, 0x08, 0x00, 0x01, 0x00, 0x00, 0x00
        /*0020*/ 	.byte	0x00, 0x00, 0x00, 0x00


//--------------------- .nv.info._Z17cpd_sigmaest_cudaiiPf --------------------------
	.section	.nv.info._Z17cpd_sigmaest_cudaiiPf,"",@"SHT_CUDA_INFO"
	.sectionflags	@""
	.align	4


	//----- nvinfo : EIATTR_CUDA_API_VERSION
	.align		4
        /*0000*/ 	.byte	0x04, 0x37
        /*0002*/ 	.short	(.L_23 - .L_22)
.L_22:
        /*0004*/ 	.word	0x00000082


	//----- nvinfo : EIATTR_KPARAM_INFO
	.align		4
.L_23:
        /*0008*/ 	.byte	0x04, 0x17
        /*000a*/ 	.short	(.L_25 - .L_24)
.L_24:
        /*000c*/ 	.word	0x00000000
        /*0010*/ 	.short	0x0002
        /*0012*/ 	.short	0x0008
        /*0014*/ 	.byte	0x00, 0xf5, 0x21, 0x00


	//----- nvinfo : EIATTR_KPARAM_INFO
	.align		4
.L_25:
        /*0018*/ 	.byte	0x04, 0x17
        /*001a*/ 	.short	(.L_27 - .L_26)
.L_26:
        /*001c*/ 	.word	0x00000000
        /*0020*/ 	.short	0x0001
        /*0022*/ 	.short	0x0004
        /*0024*/ 	.byte	0x00, 0xf0, 0x11, 0x00


	//----- nvinfo : EIATTR_KPARAM_INFO
	.align		4
.L_27:
        /*0028*/ 	.byte	0x04, 0x17
        /*002a*/ 	.short	(.L_29 - .L_28)
.L_28:
        /*002c*/ 	.word	0x00000000
        /*0030*/ 	.short	0x0000
        /*0032*/ 	.short	0x0000
        /*0034*/ 	.byte	0x00, 0xf0, 0x11, 0x00


	//----- nvinfo : EIATTR_SPARSE_MMA_MASK
	.align		4
.L_29:
        /*0038*/ 	.byte	0x03, 0x50
        /*003a*/ 	.short	0x0000


	//----- nvinfo : EIATTR_MAXREG_COUNT
	.align		4
        /*003c*/ 	.byte	0x03, 0x1b
        /*003e*/ 	.short	0x00ff


	//----- nvinfo : EIATTR_MERCURY_ISA_VERSION
	.align		4
        /*0040*/ 	.byte	0x03, 0x5f
        /*0042*/ 	.short	0x0101


	//----- nvinfo : EIATTR_VRC_CTA_INIT_COUNT
	.align		4
        /*0044*/ 	.byte	0x02, 0x4a
	.zero		1
	.zero		1


	//----- nvinfo : EIATTR_EXIT_INSTR_OFFSETS
	.align		4
        /*0048*/ 	.byte	0x04, 0x1c
        /*004a*/ 	.short	(.L_31 - .L_30)


	//   ....[0]....
.L_30:
        /*004c*/ 	.word	0x00000070


	//   ....[1]....
        /*0050*/ 	.word	0x00000e60


	//----- nvinfo : EIATTR_CBANK_PARAM_SIZE
	.align		4
.L_31:
        /*0054*/ 	.byte	0x03, 0x19
        /*0056*/ 	.short	0x0010


	//----- nvinfo : EIATTR_PARAM_CBANK
	.align		4
        /*0058*/ 	.byte	0x04, 0x0a
        /*005a*/ 	.short	(.L_33 - .L_32)
	.align		4
.L_32:
        /*005c*/ 	.word	index@(.nv.constant0._Z17cpd_sigmaest_cudaiiPf)
        /*0060*/ 	.short	0x0380
        /*0062*/ 	.short	0x0010


	//----- nvinfo : EIATTR_SW_WAR
	.align		4
.L_33:
        /*0064*/ 	.byte	0x04, 0x36
        /*0066*/ 	.short	(.L_35 - .L_34)
.L_34:
        /*0068*/ 	.word	0x00000008
.L_35:


//--------------------- .nv.info._Z13cpd_p1px_cudaiiffPf --------------------------
	.section	.nv.info._Z13cpd_p1px_cudaiiffPf,"",@"SHT_CUDA_INFO"
	.sectionflags	@""
	.align	4


	//----- nvinfo : EIATTR_CUDA_API_VERSION
	.align		4
        /*0000*/ 	.byte	0x04, 0x37
        /*0002*/ 	.short	(.L_37 - .L_36)
.L_36:
        /*0004*/ 	.word	0x00000082


	//----- nvinfo : EIATTR_KPARAM_INFO
	.align		4
.L_37:
        /*0008*/ 	.byte	0x04, 0x17
        /*000a*/ 	.short	(.L_39 - .L_38)
.L_38:
        /*000c*/ 	.word	0x00000000
        /*0010*/ 	.short	0x0004
        /*0012*/ 	.short	0x0010
        /*0014*/ 	.byte	0x00, 0xf5, 0x21, 0x00


	//----- nvinfo : EIATTR_KPARAM_INFO
	.align		4
.L_39:
        /*0018*/ 	.byte	0x04, 0x17
        /*001a*/ 	.short	(.L_41 - .L_40)
.L_40:
        /*001c*/ 	.word	0x00000000
        /*0020*/ 	.short	0x0003
        /*0022*/ 	.short	0x000c
        /*0024*/ 	.byte	0x00, 0xf0, 0x11, 0x00


	//----- nvinfo : EIATTR_KPARAM_INFO
	.align		4
.L_41:
        /*0028*/ 	.byte	0x04, 0x17
        /*002a*/ 	.short	(.L_43 - .L_42)
.L_42:
        /*002c*/ 	.word	0x00000000
        /*0030*/ 	.short	0x0002
        /*0032*/ 	.short	0x0008
        /*0034*/ 	.byte	0x00, 0xf0, 0x11, 0x00


	//----- nvinfo : EIATTR_KPARAM_INFO
	.align		4
.L_43:
        /*0038*/ 	.byte	0x04, 0x17
        /*003a*/ 	.short	(.L_45 - .L_44)
.L_44:
        /*003c*/ 	.word	0x00000000
        /*0040*/ 	.short	0x0001
        /*0042*/ 	.short	0x0004
        /*0044*/ 	.byte	0x00, 0xf0, 0x11, 0x00


	//----- nvinfo : EIATTR_KPARAM_INFO
	.align		4
.L_45:
        /*0048*/ 	.byte	0x04, 0x17
        /*004a*/ 	.short	(.L_47 - .L_46)
.L_46:
        /*004c*/ 	.word	0x00000000
        /*0050*/ 	.short	0x0000
        /*0052*/ 	.short	0x0000
        /*0054*/ 	.byte	0x00, 0xf0, 0x11, 0x00


	//----- nvinfo : EIATTR_SPARSE_MMA_MASK
	.align		4
.L_47:
        /*0058*/ 	.byte	0x03, 0x50
        /*005a*/ 	.short	0x0000


	//----- nvinfo : EIATTR_MAXREG_COUNT
	.align		4
        /*005c*/ 	.byte	0x03, 0x1b
        /*005e*/ 	.short	0x00ff


	//----- nvinfo : EIATTR_MERCURY_ISA_VERSION
	.align		4
        /*0060*/ 	.byte	0x03, 0x5f
        /*0062*/ 	.short	0x0101


	//----- nvinfo : EIATTR_INT_WARP_WIDE_INSTR_OFFSETS
	.align		4
        /*0064*/ 	.byte	0x04, 0x31
        /*0066*/ 	.short	(.L_49 - .L_48)


	//   ....[0]....
.L_48:
        /*0068*/ 	.word	0x000009d0


	//   ....[1]....
        /*006c*/ 	.word	0x00000a50


	//   ....[2]....
        /*0070*/ 	.word	0x00000a60


	//   ....[3]....
        /*0074*/ 	.word	0x00000ab0


	//----- nvinfo : EIATTR_VRC_CTA_INIT_COUNT
	.align		4
.L_49:
        /*0078*/ 	.byte	0x02, 0x4a
	.zero		1
	.zero		1


	//----- nvinfo : EIATTR_EXIT_INSTR_OFFSETS
	.align		4
        /*007c*/ 	.byte	0x04, 0x1c
        /*007e*/ 	.short	(.L_51 - .L_50)


	//   ....[0]....
.L_50:
        /*0080*/ 	.word	0x00000070


	//   ....[1]....
        /*0084*/ 	.word	0x00001690


	//----- nvinfo : EIATTR_CRS_STACK_SIZE
	.align		4
.L_51:
        /*0088*/ 	.byte	0x04, 0x1e
        /*008a*/ 	.short	(.L_53 - .L_52)
.L_52:
        /*008c*/ 	.word	0x00000000


	//----- nvinfo : EIATTR_CBANK_PARAM_SIZE
	.align		4
.L_53:
        /*0090*/ 	.byte	0x03, 0x19
        /*0092*/ 	.short	0x0018


	//----- nvinfo : EIATTR_PARAM_CBANK
	.align		4
        /*0094*/ 	.byte	0x04, 0x0a
        /*0096*/ 	.short	(.L_55 - .L_54)
	.align		4
.L_54:
        /*0098*/ 	.word	index@(.nv.constant0._Z13cpd_p1px_cudaiiffPf)
        /*009c*/ 	.short	0x0380
        /*009e*/ 	.short	0x0018


	//----- nvinfo : EIATTR_SW_WAR
	.align		4
.L_55:
        /*00a0*/ 	.byte	0x04, 0x36
        /*00a2*/ 	.short	(.L_57 - .L_56)
.L_56:
        /*00a4*/ 	.word	0x00000008
.L_57:


//--------------------- .nv.info._Z16cpd_psumpt1_cudaiifffPf --------------------------
	.section	.nv.info._Z16cpd_psumpt1_cudaiifffPf,"",@"SHT_CUDA_INFO"
	.sectionflags	@""
	.align	4


	//----- nvinfo : EIATTR_CUDA_API_VERSION
	.align		4
        /*0000*/ 	.byte	0x04, 0x37
        /*0002*/ 	.short	(.L_59 - .L_58)
.L_58:
        /*0004*/ 	.word	0x00000082


	//----- nvinfo : EIATTR_KPARAM_INFO
	.align		4
.L_59:
        /*0008*/ 	.byte	0x04, 0x17
        /*000a*/ 	.short	(.L_61 - .L_60)
.L_60:
        /*000c*/ 	.word	0x00000000
        /*0010*/ 	.short	0x0005
        /*0012*/ 	.short	0x0018
        /*0014*/ 	.byte	0x00, 0xf5, 0x21, 0x00


	//----- nvinfo : EIATTR_KPARAM_INFO
	.align		4
.L_61:
        /*0018*/ 	.byte	0x04, 0x17
        /*001a*/ 	.short	(.L_63 - .L_62)
.L_62:
        /*001c*/ 	.word	0x00000000
        /*0020*/ 	.short	0x0004
        /*0022*/ 	.short	0x0010
        /*0024*/ 	.byte	0x00, 0xf0, 0x11, 0x00


	//----- nvinfo : EIATTR_KPARAM_INFO
	.align		4
.L_63:
        /*0028*/ 	.byte	0x04, 0x17
        /*002a*/ 	.short	(.L_65 - .L_64)
.L_64:
        /*002c*/ 	.word	0x00000000
        /*0030*/ 	.short	0x0003
        /*0032*/ 	.short	0x000c
        /*0034*/ 	.byte	0x00, 0xf0, 0x11, 0x00


	//----- nvinfo : EIATTR_KPARAM_INFO
	.align		4
.L_65:
        /*0038*/ 	.byte	0x04, 0x17
        /*003a*/ 	.short	(.L_67 - .L_66)
.L_66:
        /*003c*/ 	.word	0x00000000
        /*0040*/ 	.short	0x0002
        /*0042*/ 	.short	0x0008
        /*0044*/ 	.byte	0x00, 0xf0, 0x11, 0x00


	//----- nvinfo : EIATTR_KPARAM_INFO
	.align		4
.L_67:
        /*0048*/ 	.byte	0x04, 0x17
        /*004a*/ 	.short	(.L_69 - .L_68)
.L_68:
        /*004c*/ 	.word	0x00000000
        /*0050*/ 	.short	0x0001
        /*0052*/ 	.short	0x0004
        /*0054*/ 	.byte	0x00, 0xf0, 0x11, 0x00


	//----- nvinfo : EIATTR_KPARAM_INFO
	.align		4
.L_69:
        /*0058*/ 	.byte	0x04, 0x17
        /*005a*/ 	.short	(.L_71 - .L_70)
.L_70:
        /*005c*/ 	.word	0x00000000
        /*0060*/ 	.short	0x0000
        /*0062*/ 	.short	0x0000
        /*0064*/ 	.byte	0x00, 0xf0, 0x11, 0x00


	//----- nvinfo : EIATTR_SPARSE_MMA_MASK
	.align		4
.L_71:
        /*0068*/ 	.byte	0x03, 0x50
        /*006a*/ 	.short	0x0000


	//----- nvinfo : EIATTR_MAXREG_COUNT
	.align		4
        /*006c*/ 	.byte	0x03, 0x1b
        /*006e*/ 	.short	0x00ff


	//----- nvinfo : EIATTR_MERCURY_ISA_VERSION
	.align		4
        /*0070*/ 	.byte	0x03, 0x5f
        /*0072*/ 	.short	0x0101


	//----- nvinfo : EIATTR_VRC_CTA_INIT_COUNT
	.align		4
        /*0074*/ 	.byte	0x02, 0x4a
	.zero		1
	.zero		1


	//----- nvinfo : EIATTR_EXIT_INSTR_OFFSETS
	.align		4
        /*0078*/ 	.byte	0x04, 0x1c
        /*007a*/ 	.short	(.L_73 - .L_72)


	//   ....[0]....
.L_72:
        /*007c*/ 	.word	0x00000070


	//   ....[1]....
        /*0080*/ 	.word	0x00001b50


	//----- nvinfo : EIATTR_CRS_STACK_SIZE
	.align		4
.L_73:
        /*0084*/ 	.byte	0x04, 0x1e
        /*0086*/ 	.short	(.L_75 - .L_74)
.L_74:
        /*0088*/ 	.word	0x00000000


	//----- nvinfo : EIATTR_CBANK_PARAM_SIZE
	.align		4
.L_75:
        /*008c*/ 	.byte	0x03, 0x19
        /*008e*/ 	.short	0x0020


	//----- nvinfo : EIATTR_PARAM_CBANK
	.align		4
        /*0090*/ 	.byte	0x04, 0x0a
        /*0092*/ 	.short	(.L_77 - .L_76)
	.align		4
.L_76:
        /*0094*/ 	.word	index@(.nv.constant0._Z16cpd_psumpt1_cudaiifffPf)
        /*0098*/ 	.short	0x0380
        /*009a*/ 	.short	0x0020


	//----- nvinfo : EIATTR_SW_WAR
	.align		4
.L_77:
        /*009c*/ 	.byte	0x04, 0x36
        /*009e*/ 	.short	(.L_79 - .L_78)
.L_78:
        /*00a0*/ 	.word	0x00000008
.L_79:


//--------------------- .nv.callgraph             --------------------------
	.section	.nv.callgraph,"",@"SHT_CUDA_CALLGRAPH"
	.align	4
	.sectionentsize	8
	.align		4
        /*0000*/ 	.word	0x00000000
	.align		4
        /*0004*/ 	.word	0xffffffff
	.align		4
        /*0008*/ 	.word	0x00000000
	.align		4
        /*000c*/ 	.word	0xfffffffe
	.align		4
        /*0010*/ 	.word	0x00000000
	.align		4
        /*0014*/ 	.word	0xfffffffd
	.align		4
        /*0018*/ 	.word	0x00000000
	.align		4
        /*001c*/ 	.word	0xfffffffc


//--------------------- .text._Z17cpd_sigmaest_cudaiiPf --------------------------
	.section	.text._Z17cpd_sigmaest_cudaiiPf,"ax",@progbits
	.align	128
        .global         _Z17cpd_sigmaest_cudaiiPf
        .type           _Z17cpd_sigmaest_cudaiiPf,@function
        .size           _Z17cpd_sigmaest_cudaiiPf,(.L_x_47 - _Z17cpd_sigmaest_cudaiiPf)
        .other          _Z17cpd_sigmaest_cudaiiPf,@"STO_CUDA_ENTRY STV_DEFAULT"
_Z17cpd_sigmaest_cudaiiPf:
.text._Z17cpd_sigmaest_cudaiiPf:
[----:B------:R-:W-:Y:S01]  /*0000*/  LDC R1, c[0x0][0x37c] ;  /* 0x0000df00ff017b82 */ /* 0x000fe20000000800 */
[----:B------:R-:W0:Y:S07]  /*0010*/  S2R R0, SR_TID.X ;  /* 0x0000000000007919 */ /* 0x000e2e0000002100 */
[----:B------:R-:W0:Y:S08]  /*0020*/  S2UR UR4, SR_CTAID.X ;  /* 0x00000000000479c3 */ /* 0x000e300000002500 */
[----:B------:R-:W0:Y:S08]  /*0030*/  LDC R3, c[0x0][0x360] ;  /* 0x0000d800ff037b82 */ /* 0x000e300000000800 */
[----:B------:R-:W1:Y:S01]  /*0040*/  LDC R9, c[0x0][0x384] ;  /* 0x0000e100ff097b82 */ /* 0x000e620000000800 */
[----:B0-----:R-:W-:-:S05]  /*0050*/  IMAD R0, R3, UR4, R0 ;  /* 0x0000000403007c24 */ /* 0x001fca000f8e0200 */
[----:B-1----:R-:W-:-:S13]  /*0060*/  ISETP.GE.AND P0, PT, R0, R9, PT ;  /* 0x000000090000720c */ /* 0x002fda0003f06270 */
[----:B------:R-:W-:Y:S05]  /*0070*/  @P0 EXIT ;  /* 0x000000000000094d */ /* 0x000fea0003800000 */
[----:B------:R-:W0:Y:S01]  /*0080*/  LDC R11, c[0x0][0x380] ;  /* 0x0000e000ff0b7b82 */ /* 0x000e220000000800 */
[----:B------:R-:W-:Y:S01]  /*0090*/  LEA R3, R9, R9, 0x1 ;  /* 0x0000000909037211 */ /* 0x000fe200078e08ff */
[----:B------:R-:W1:Y:S01]  /*00a0*/  LDCU.64 UR4, c[0x0][0x358] ;  /* 0x00006b00ff0477ac */ /* 0x000e620008000a00 */
[----:B------:R-:W-:-:S05]  /*00b0*/  HFMA2 R16, -RZ, RZ, 0, 0 ;  /* 0x00000000ff107431 */ /* 0x000fca00000001ff */
[----:B------:R-:W2:Y:S01]  /*00c0*/  LDC.64 R4, c[0x0][0x388] ;  /* 0x0000e200ff047b82 */ /* 0x000ea20000000a00 */
[----:B0-----:R-:W-:Y:S01]  /*00d0*/  ISETP.GE.AND P0, PT, R11, 0x1, PT ;  /* 0x000000010b00780c */ /* 0x001fe20003f06270 */
[----:B--2---:R-:W-:-:S12]  /*00e0*/  IMAD.WIDE R2, R3, 0x4, R4 ;  /* 0x0000000403027825 */ /* 0x004fd800078e0204 */
[----:B-1----:R-:W-:Y:S05]  /*00f0*/  @!P0 BRA `(.L_x_0) ;  /* 0x0000000c003c8947 */ /* 0x002fea0003800000 */
[----:B------:R-:W-:Y:S01]  /*0100*/  IMAD.WIDE R4, R0, 0x4, R4 ;  /* 0x0000000400047825 */ /* 0x000fe200078e0204 */
[C---:B------:R-:W-:Y:S02]  /*0110*/  ISETP.GE.U32.AND P1, PT, R11.reuse, 0x8, PT ;  /* 0x000000080b00780c */ /* 0x040fe40003f26070 */
[----:B------:R-:W-:Y:S02]  /*0120*/  LOP3.LUT R17, R11, 0x7, RZ, 0xc0, !PT ;  /* 0x000000070b117812 */ /* 0x000fe400078ec0ff */
[----:B------:R0:W5:Y:S01]  /*0130*/  LDG.E R10, desc[UR4][R4.64] ;  /* 0x00000004040a7981 */ /* 0x000162000c1e1900 */
[----:B------:R-:W-:Y:S01]  /*0140*/  IMAD.WIDE R6, R9, 0x4, R4 ;  /* 0x0000000409067825 */ /* 0x000fe200078e0204 */
[----:B------:R-:W-:-:S04]  /*0150*/  ISETP.NE.AND P0, PT, R17, RZ, PT ;  /* 0x000000ff1100720c */ /* 0x000fc80003f05270 */
[----:B------:R0:W5:Y:S01]  /*0160*/  LDG.E R12, desc[UR4][R6.64] ;  /* 0x00000004060c7981 */ /* 0x000162000c1e1900 */
[----:B------:R-:W-:Y:S01]  /*0170*/  IMAD.WIDE R8, R9, 0x4, R6 ;  /* 0x0000000409087825 */ /* 0x000fe200078e0206 */
[----:B------:R-:W-:-:S04]  /*0180*/  SHF.L.U32 R15, R11, 0x1, RZ ;  /* 0x000000010b0f7819 */ /* 0x000fc800000006ff */
[----:B------:R0:W5:Y:S01]  /*0190*/  LDG.E R13, desc[UR4][R8.64] ;  /* 0x00000004080d7981 */ /* 0x000162000c1e1900 */
[----:B------:R-:W-:Y:S02]  /*01a0*/  MOV R16, RZ ;  /* 0x000000ff00107202 */ /* 0x000fe40000000f00 */
[----:B------:R-:W-:Y:S01]  /*01b0*/  MOV R14, RZ ;  /* 0x000000ff000e7202 */ /* 0x000fe20000000f00 */
[----:B------:R-:W-:Y:S06]  /*01c0*/  @!P1 BRA `(.L_x_1) ;  /* 0x0000000400709947 */ /* 0x000fec0003800000 */
[----:B0-----:R-:W-:Y:S02]  /*01d0*/  IADD3 R4, P1, PT, R2, 0x10, RZ ;  /* 0x0000001002047810 */ /* 0x001fe40007f3e0ff */
[----:B------:R-:W-:Y:S02]  /*01e0*/  LOP3.LUT R14, R11, 0x7ffffff8, RZ, 0xc0, !PT ;  /* 0x7ffffff80b0e7812 */ /* 0x000fe400078ec0ff */
[----:B------:R-:W-:Y:S02]  /*01f0*/  MOV R16, RZ ;  /* 0x000000ff00107202 */ /* 0x000fe40000000f00 */
[----:B------:R-:W-:Y:S02]  /*0200*/  IADD3.X R5, PT, PT, RZ, R3, RZ, P1, !PT ;  /* 0x00000003ff057210 */ /* 0x000fe40000ffe4ff */
[----:B------:R-:W-:-:S07]  /*0210*/  IADD3 R20, PT, PT, -R14, RZ, RZ ;  /* 0x000000ff0e147210 */ /* 0x000fce0007ffe1ff */
.L_x_2:
[--C-:B------:R-:W-:Y:S01]  /*0220*/  IMAD.WIDE.U32 R8, R11, 0x4, R4.reuse ;  /* 0x000000040b087825 */ /* 0x100fe200078e0004 */
[----:B------:R-:W2:Y:S04]  /*0230*/  LDG.E R23, desc[UR4][R4.64+-0x10] ;  /* 0xfffff00404177981 */ /* 0x000ea8000c1e1900 */
[----:B------:R-:W3:Y:S01]  /*0240*/  LDG.E R25, desc[UR4][R8.64+-0x10] ;  /* 0xfffff00408197981 */ /* 0x000ee2000c1e1900 */
[----:B------:R-:W-:-:S03]  /*0250*/  IMAD.WIDE.U32 R6, R15, 0x4, R4 ;  /* 0x000000040f067825 */ /* 0x000fc600078e0004 */
[----:B------:R-:W4:Y:S04]  /*0260*/  LDG.E R21, desc[UR4][R8.64+-0xc] ;  /* 0xfffff40408157981 */ /* 0x000f28000c1e1900 */
[----:B------:R-:W4:Y:S04]  /*0270*/  LDG.E R22, desc[UR4][R6.64+-0x10] ;  /* 0xfffff00406167981 */ /* 0x000f28000c1e1900 */
[----:B------:R-:W4:Y:S04]  /*0280*/  LDG.E R19, desc[UR4][R4.64+-0xc] ;  /* 0xfffff40404137981 */ /* 0x000f28000c1e1900 */
[----:B------:R-:W4:Y:S04]  /*0290*/  LDG.E R18, desc[UR4][R6.64+-0xc] ;  /* 0xfffff40406127981 */ /* 0x000f28000c1e1900 */
[----:B------:R-:W4:Y:S04]  /*02a0*/  LDG.E R29, desc[UR4][R8.64+0xc] ;  /* 0x00000c04081d7981 */ /* 0x000f28000c1e1900 */
[----:B------:R-:W4:Y:S01]  /*02b0*/  LDG.E R28, desc[UR4][R4.64+0xc] ;  /* 0x00000c04041c7981 */ /* 0x000f22000c1e1900 */
[----:B--2--5:R-:W-:Y:S01]  /*02c0*/  FADD R23, R10, -R23 ;  /* 0x800000170a177221 */ /* 0x024fe20000000000 */
[----:B---3--:R-:W-:-:S04]  /*02d0*/  FADD R25, R12, -R25 ;  /* 0x800000190c197221 */ /* 0x008fc80000000000 */
[----:B------:R-:W-:-:S04]  /*02e0*/  FMUL R24, R25, R25 ;  /* 0x0000001919187220 */ /* 0x000fc80000400000 */
[----:B------:R-:W-:Y:S01]  /*02f0*/  FFMA R25, R23, R23, R24 ;  /* 0x0000001717197223 */ /* 0x000fe20000000018 */
[----:B----4-:R-:W-:Y:S01]  /*0300*/  FADD R22, R13, -R22 ;  /* 0x800000160d167221 */ /* 0x010fe20000000000 */
[----:B------:R-:W2:Y:S03]  /*0310*/  LDG.E R23, desc[UR4][R8.64+-0x8] ;  /* 0xfffff80408177981 */ /* 0x000ea6000c1e1900 */
[----:B------:R-:W-:Y:S02]  /*0320*/  FFMA R27, R22, R22, R25 ;  /* 0x00000016161b7223 */ /* 0x000fe40000000019 */
[----:B------:R-:W3:Y:S01]  /*0330*/  LDG.E R25, desc[UR4][R4.64+-0x8] ;  /* 0xfffff80404197981 */ /* 0x000ee2000c1e1900 */
[----:B------:R-:W-:-:S03]  /*0340*/  FADD R24, R12, -R21 ;  /* 0x800000150c187221 */ /* 0x000fc60000000000 */
[----:B------:R-:W4:Y:S01]  /*0350*/  LDG.E R21, desc[UR4][R8.64+-0x4] ;  /* 0xfffffc0408157981 */ /* 0x000f22000c1e1900 */
[----:B------:R-:W-:-:S03]  /*0360*/  FMUL R24, R24, R24 ;  /* 0x0000001818187220 */ /* 0x000fc60000400000 */
[----:B------:R-:W4:Y:S01]  /*0370*/  LDG.E R22, desc[UR4][R6.64+-0x8] ;  /* 0xfffff80406167981 */ /* 0x000f22000c1e1900 */
[----:B------:R-:W-:Y:S01]  /*0380*/  FADD R16, R27, R16 ;  /* 0x000000101b107221 */ /* 0x000fe20000000000 */
[----:B------:R-:W-:Y:S02]  /*0390*/  FADD R19, R10, -R19 ;  /* 0x800000130a137221 */ /* 0x000fe40000000000 */
[----:B------:R-:W4:Y:S02]  /*03a0*/  LDG.E R27, desc[UR4][R4.64+-0x4] ;  /* 0xfffffc04041b7981 */ /* 0x000f24000c1e1900 */
[----:B------:R-:W-:Y:S02]  /*03b0*/  FFMA R19, R19, R19, R24 ;  /* 0x0000001313137223 */ /* 0x000fe40000000018 */
[----:B------:R-:W4:Y:S01]  /*03c0*/  LDG.E R24, desc[UR4][R6.64+-0x4] ;  /* 0xfffffc0406187981 */ /* 0x000f22000c1e1900 */
[----:B------:R-:W-:-:S04]  /*03d0*/  FADD R18, R13, -R18 ;  /* 0x800000120d127221 */ /* 0x000fc80000000000 */
[----:B------:R-:W-:-:S04]  /*03e0*/  FFMA R19, R18, R18, R19 ;  /* 0x0000001212137223 */ /* 0x000fc80000000013 */
[----:B------:R-:W-:Y:S02]  /*03f0*/  FADD R16, R16, R19 ;  /* 0x0000001310107221 */ /* 0x000fe40000000000 */
[----:B------:R-:W4:Y:S01]  /*0400*/  LDG.E R19, desc[UR4][R8.64] ;  /* 0x0000000408137981 */ /* 0x000f22000c1e1900 */
[----:B--2---:R-:W-:-:S04]  /*0410*/  FADD R23, R12, -R23 ;  /* 0x800000170c177221 */ /* 0x004fc80000000000 */
[----:B------:R-:W-:Y:S01]  /*0420*/  FMUL R18, R23, R23 ;  /* 0x0000001717127220 */ /* 0x000fe20000400000 */
[----:B---3--:R-:W-:Y:S01]  /*0430*/  FADD R25, R10, -R25 ;  /* 0x800000190a197221 */ /* 0x008fe20000000000 */
[----:B------:R-:W2:Y:S03]  /*0440*/  LDG.E R23, desc[UR4][R8.64+0x8] ;  /* 0x0000080408177981 */ /* 0x000ea6000c1e1900 */
[----:B------:R-:W-:Y:S01]  /*0450*/  FFMA R25, R25, R25, R18 ;  /* 0x0000001919197223 */ /* 0x000fe20000000012 */
[----:B----4-:R-:W-:Y:S01]  /*0460*/  FADD R21, R12, -R21 ;  /* 0x800000150c157221 */ /* 0x010fe20000000000 */
[----:B------:R-:W-:-:S03]  /*0470*/  FADD R22, R13, -R22 ;  /* 0x800000160d167221 */ /* 0x000fc60000000000 */
[----:B------:R-:W-:Y:S02]  /*0480*/  FMUL R18, R21, R21 ;  /* 0x0000001515127220 */ /* 0x000fe40000400000 */
[----:B------:R-:W3:Y:S01]  /*0490*/  LDG.E R21, desc[UR4][R4.64] ;  /* 0x0000000404157981 */ /* 0x000ee2000c1e1900 */
[----:B------:R-:W-:Y:S01]  /*04a0*/  FADD R27, R10, -R27 ;  /* 0x8000001b0a1b7221 */ /* 0x000fe20000000000 */
[----:B------:R-:W-:Y:S02]  /*04b0*/  FFMA R25, R22, R22, R25 ;  /* 0x0000001616197223 */ /* 0x000fe40000000019 */
[----:B------:R-:W4:Y:S01]  /*04c0*/  LDG.E R22, desc[UR4][R6.64+0x4] ;  /* 0x0000040406167981 */ /* 0x000f22000c1e1900 */
[----:B------:R-:W-:Y:S01]  /*04d0*/  FFMA R27, R27, R27, R18 ;  /* 0x0000001b1b1b7223 */ /* 0x000fe20000000012 */
[----:B------:R-:W-:Y:S01]  /*04e0*/  FADD R24, R13, -R24 ;  /* 0x800000180d187221 */ /* 0x000fe20000000000 */
[----:B------:R-:W-:Y:S01]  /*04f0*/  FADD R26, R16, R25 ;  /* 0x00000019101a7221 */ /* 0x000fe20000000000 */
[----:B------:R-:W4:Y:S02]  /*0500*/  LDG.E R18, desc[UR4][R6.64+0x8] ;  /* 0x0000080406127981 */ /* 0x000f24000c1e1900 */
[----:B------:R-:W-:-:S02]  /*0510*/  FFMA R24, R24, R24, R27 ;  /* 0x0000001818187223 */ /* 0x000fc4000000001b */
[----:B------:R-:W4:Y:S04]  /*0520*/  LDG.E R25, desc[UR4][R8.64+0x4] ;  /* 0x0000040408197981 */ /* 0x000f28000c1e1900 */
[----:B------:R-:W4:Y:S01]  /*0530*/  LDG.E R16, desc[UR4][R6.64] ;  /* 0x0000000406107981 */ /* 0x000f22000c1e1900 */
[----:B------:R-:W-:-:S03]  /*0540*/  FADD R26, R26, R24 ;  /* 0x000000181a1a7221 */ /* 0x000fc60000000000 */
[----:B------:R-:W4:Y:S04]  /*0550*/  LDG.E R27, desc[UR4][R4.64+0x4] ;  /* 0x00000404041b7981 */ /* 0x000f28000c1e1900 */
[----:B------:R0:W4:Y:S04]  /*0560*/  LDG.E R24, desc[UR4][R4.64+0x8] ;  /* 0x0000080404187981 */ /* 0x000128000c1e1900 */
[----:B------:R-:W4:Y:S01]  /*0570*/  LDG.E R6, desc[UR4][R6.64+0xc] ;  /* 0x00000c0406067981 */ /* 0x000f22000c1e1900 */
[----:B------:R-:W-:-:S04]  /*0580*/  FADD R19, R12, -R19 ;  /* 0x800000130c137221 */ /* 0x000fc80000000000 */
[----:B------:R-:W-:Y:S01]  /*0590*/  FMUL R19, R19, R19 ;  /* 0x0000001313137220 */ /* 0x000fe20000400000 */
[----:B------:R-:W-:Y:S01]  /*05a0*/  IADD3 R20, PT, PT, R20, 0x8, RZ ;  /* 0x0000000814147810 */ /* 0x000fe20007ffe0ff */
[----:B------:R-:W-:-:S03]  /*05b0*/  FADD R29, R12, -R29 ;  /* 0x8000001d0c1d7221 */ /* 0x000fc60000000000 */
[----:B------:R-:W-:Y:S01]  /*05c0*/  ISETP.NE.AND P1, PT, R20, RZ, PT ;  /* 0x000000ff1400720c */ /* 0x000fe20003f25270 */
[----:B------:R-:W-:Y:S01]  /*05d0*/  FADD R28, R10, -R28 ;  /* 0x8000001c0a1c7221 */ /* 0x000fe20000000000 */
[----:B------:R-:W-:-:S04]  /*05e0*/  FMUL R29, R29, R29 ;  /* 0x0000001d1d1d7220 */ /* 0x000fc80000400000 */
[----:B------:R-:W-:Y:S01]  /*05f0*/  FFMA R29, R28, R28, R29 ;  /* 0x0000001c1c1d7223 */ /* 0x000fe2000000001d */
[----:B0-----:R-:W-:-:S04]  /*0600*/  IADD3 R4, P2, PT, R4, 0x20, RZ ;  /* 0x0000002004047810 */ /* 0x001fc80007f5e0ff */
[----:B------:R-:W-:Y:S01]  /*0610*/  IADD3.X R5, PT, PT, RZ, R5, RZ, P2, !PT ;  /* 0x00000005ff057210 */ /* 0x000fe200017fe4ff */
[----:B--2---:R-:W-:Y:S01]  /*0620*/  FADD R23, R12, -R23 ;  /* 0x800000170c177221 */ /* 0x004fe20000000000 */
[----:B---3--:R-:W-:-:S04]  /*0630*/  FADD R21, R10, -R21 ;  /* 0x800000150a157221 */ /* 0x008fc80000000000 */
[----:B------:R-:W-:Y:S01]  /*0640*/  FFMA R19, R21, R21, R19 ;  /* 0x0000001515137223 */ /* 0x000fe20000000013 */
[----:B----4-:R-:W-:Y:S01]  /*0650*/  FADD R25, R12, -R25 ;  /* 0x800000190c197221 */ /* 0x010fe20000000000 */
[----:B------:R-:W-:-:S03]  /*0660*/  FADD R16, R13, -R16 ;  /* 0x800000100d107221 */ /* 0x000fc60000000000 */
[----:B------:R-:W-:Y:S01]  /*0670*/  FMUL R8, R25, R25 ;  /* 0x0000001919087220 */ /* 0x000fe20000400000 */
[----:B------:R-:W-:Y:S01]  /*0680*/  FADD R27, R10, -R27 ;  /* 0x8000001b0a1b7221 */ /* 0x000fe20000000000 */
[----:B------:R-:W-:Y:S01]  /*0690*/  FFMA R19, R16, R16, R19 ;  /* 0x0000001010137223 */ /* 0x000fe20000000013 */
[----:B------:R-:W-:Y:S01]  /*06a0*/  FADD R22, R13, -R22 ;  /* 0x800000160d167221 */ /* 0x000fe20000000000 */
[----:B------:R-:W-:Y:S01]  /*06b0*/  FMUL R23, R23, R23 ;  /* 0x0000001717177220 */ /* 0x000fe20000400000 */
[----:B------:R-:W-:Y:S01]  /*06c0*/  FFMA R27, R27, R27, R8 ;  /* 0x0000001b1b1b7223 */ /* 0x000fe20000000008 */
[----:B------:R-:W-:Y:S01]  /*06d0*/  FADD R24, R10, -R24 ;  /* 0x800000180a187221 */ /* 0x000fe20000000000 */
[----:B------:R-:W-:Y:S01]  /*06e0*/  FADD R19, R26, R19 ;  /* 0x000000131a137221 */ /* 0x000fe20000000000 */
[C---:B------:R-:W-:Y:S01]  /*06f0*/  FADD R18, R13.reuse, -R18 ;  /* 0x800000120d127221 */ /* 0x040fe20000000000 */
[----:B------:R-:W-:Y:S01]  /*0700*/  FFMA R22, R22, R22, R27 ;  /* 0x0000001616167223 */ /* 0x000fe2000000001b */
[----:B------:R-:W-:Y:S01]  /*0710*/  FFMA R23, R24, R24, R23 ;  /* 0x0000001818177223 */ /* 0x000fe20000000017 */
[----:B------:R-:W-:-:S02]  /*0720*/  FADD R6, R13, -R6 ;  /* 0x800000060d067221 */ /* 0x000fc40000000000 */
[----:B------:R-:W-:Y:S01]  /*0730*/  FADD R19, R19, R22 ;  /* 0x0000001613137221 */ /* 0x000fe20000000000 */
[----:B------:R-:W-:Y:S01]  /*0740*/  FFMA R18, R18, R18, R23 ;  /* 0x0000001212127223 */ /* 0x000fe20000000017 */
[----:B------:R-:W-:-:S03]  /*0750*/  FFMA R29, R6, R6, R29 ;  /* 0x00000006061d7223 */ /* 0x000fc6000000001d */
[----:B------:R-:W-:-:S04]  /*0760*/  FADD R18, R19, R18 ;  /* 0x0000001213127221 */ /* 0x000fc80000000000 */
[----:B------:R-:W-:Y:S01]  /*0770*/  FADD R16, R18, R29 ;  /* 0x0000001d12107221 */ /* 0x000fe20000000000 */
[----:B------:R-:W-:Y:S06]  /*0780*/  @P1 BRA `(.L_x_2) ;  /* 0xfffffff800a41947 */ /* 0x000fec000383ffff */
.L_x_1:
[----:B------:R-:W-:Y:S05]  /*0790*/  @!P0 BRA `(.L_x_0) ;  /* 0x0000000400948947 */ /* 0x000fea0003800000 */
[----:B------:R-:W-:Y:S02]  /*07a0*/  ISETP.GE.U32.AND P0, PT, R17, 0x4, PT ;  /* 0x000000041100780c */ /* 0x000fe40003f06070 */
[----:B------:R-:W-:-:S04]  /*07b0*/  LOP3.LUT R24, R11, 0x3, RZ, 0xc0, !PT ;  /* 0x000000030b187812 */ /* 0x000fc800078ec0ff */
[----:B------:R-:W-:-:S07]  /*07c0*/  ISETP.NE.AND P1, PT, R24, RZ, PT ;  /* 0x000000ff1800720c */ /* 0x000fce0003f25270 */
[----:B------:R-:W-:Y:S06]  /*07d0*/  @!P0 BRA `(.L_x_3) ;  /* 0x0000000000c08947 */ /* 0x000fec0003800000 */
[C---:B0-----:R-:W-:Y:S01]  /*07e0*/  IADD3 R8, PT, PT, R14.reuse, R11, RZ ;  /* 0x0000000b0e087210 */ /* 0x041fe20007ffe0ff */
[----:B------:R-:W-:-:S03]  /*07f0*/  IMAD.WIDE.U32 R4, R14, 0x4, R2 ;  /* 0x000000040e047825 */ /* 0x000fc600078e0002 */
[C---:B------:R-:W-:Y:S01]  /*0800*/  IADD3 R19, PT, PT, R8.reuse, R11, RZ ;  /* 0x0000000b08137210 */ /* 0x040fe20007ffe0ff */
[--C-:B------:R-:W-:Y:S01]  /*0810*/  IMAD.WIDE.U32 R6, R8, 0x4, R2.reuse ;  /* 0x0000000408067825 */ /* 0x100fe200078e0002 */
[----:B------:R-:W2:Y:S04]  /*0820*/  LDG.E R21, desc[UR4][R4.64] ;  /* 0x0000000404157981 */ /* 0x000ea8000c1e1900 */
[----:B------:R0:W3:Y:S01]  /*0830*/  LDG.E R17, desc[UR4][R6.64] ;  /* 0x0000000406117981 */ /* 0x0000e2000c1e1900 */
[----:B------:R-:W-:-:S03]  /*0840*/  IMAD.WIDE.U32 R18, R19, 0x4, R2 ;  /* 0x0000000413127825 */ /* 0x000fc600078e0002 */
[----:B------:R-:W4:Y:S01]  /*0850*/  LDG.E R27, desc[UR4][R4.64+0x4] ;  /* 0x00000404041b7981 */ /* 0x000f22000c1e1900 */
[----:B------:R-:W-:-:S03]  /*0860*/  IMAD.WIDE.U32 R8, R15, 0x4, R4 ;  /* 0x000000040f087825 */ /* 0x000fc600078e0004 */
[----:B------:R-:W4:Y:S01]  /*0870*/  LDG.E R18, desc[UR4][R18.64] ;  /* 0x0000000412127981 */ /* 0x000f22000c1e1900 */
[----:B0-----:R-:W-:-:S03]  /*0880*/  IMAD.WIDE.U32 R6, R11, 0x4, R4 ;  /* 0x000000040b067825 */ /* 0x001fc600078e0004 */
[----:B------:R-:W4:Y:S04]  /*0890*/  LDG.E R25, desc[UR4][R4.64+0x8] ;  /* 0x0000080404197981 */ /* 0x000f28000c1e1900 */
[----:B------:R-:W4:Y:S04]  /*08a0*/  LDG.E R29, desc[UR4][R6.64+0x4] ;  /* 0x00000404061d7981 */ /* 0x000f28000c1e1900 */
[----:B------:R-:W4:Y:S04]  /*08b0*/  LDG.E R23, desc[UR4][R6.64+0x8] ;  /* 0x0000080406177981 */ /* 0x000f28000c1e1900 */
[----:B------:R-:W4:Y:S04]  /*08c0*/  LDG.E R22, desc[UR4][R6.64+0xc] ;  /* 0x00000c0406167981 */ /* 0x000f28000c1e1900 */
[----:B------:R-:W4:Y:S04]  /*08d0*/  LDG.E R20, desc[UR4][R8.64+0x4] ;  /* 0x0000040408147981 */ /* 0x000f28000c1e1900 */
[----:B------:R0:W4:Y:S04]  /*08e0*/  LDG.E R26, desc[UR4][R4.64+0xc] ;  /* 0x00000c04041a7981 */ /* 0x000128000c1e1900 */
[----:B------:R-:W4:Y:S04]  /*08f0*/  LDG.E R28, desc[UR4][R8.64+0x8] ;  /* 0x00000804081c7981 */ /* 0x000f28000c1e1900 */
[----:B------:R-:W4:Y:S01]  /*0900*/  LDG.E R19, desc[UR4][R8.64+0xc] ;  /* 0x00000c0408137981 */ /* 0x000f22000c1e1900 */
[----:B------:R-:W-:Y:S01]  /*0910*/  IADD3 R14, PT, PT, R14, 0x4, RZ ;  /* 0x000000040e0e7810 */ /* 0x000fe20007ffe0ff */
[----:B--2--5:R-:W-:Y:S01]  /*0920*/  FADD R21, R10, -R21 ;  /* 0x800000150a157221 */ /* 0x024fe20000000000 */
[----:B---3--:R-:W-:-:S04]  /*0930*/  FADD R17, R12, -R17 ;  /* 0x800000110c117221 */ /* 0x008fc80000000000 */
[----:B------:R-:W-:Y:S01]  /*0940*/  FMUL R17, R17, R17 ;  /* 0x0000001111117220 */ /* 0x000fe20000400000 */
[----:B----4-:R-:W-:-:S03]  /*0950*/  FADD R27, R10, -R27 ;  /* 0x8000001b0a1b7221 */ /* 0x010fc60000000000 */
[----:B------:R-:W-:Y:S01]  /*0960*/  FFMA R17, R21, R21, R17 ;  /* 0x0000001515117223 */ /* 0x000fe20000000011 */
[----:B------:R-:W-:Y:S01]  /*0970*/  FADD R18, R13, -R18 ;  /* 0x800000120d127221 */ /* 0x000fe20000000000 */
[----:B------:R-:W-:-:S04]  /*0980*/  FADD R29, R12, -R29 ;  /* 0x8000001d0c1d7221 */ /* 0x000fc80000000000 */
[----:B0-----:R-:W-:Y:S01]  /*0990*/  FMUL R4, R29, R29 ;  /* 0x0000001d1d047220 */ /* 0x001fe20000400000 */
[----:B------:R-:W-:Y:S01]  /*09a0*/  FADD R23, R12, -R23 ;  /* 0x800000170c177221 */ /* 0x000fe20000000000 */
[----:B------:R-:W-:Y:S01]  /*09b0*/  FFMA R17, R18, R18, R17 ;  /* 0x0000001212117223 */ /* 0x000fe20000000011 */
[----:B------:R-:W-:Y:S01]  /*09c0*/  FADD R25, R10, -R25 ;  /* 0x800000190a197221 */ /* 0x000fe20000000000 */
[----:B------:R-:W-:Y:S01]  /*09d0*/  FFMA R27, R27, R27, R4 ;  /* 0x0000001b1b1b7223 */ /* 0x000fe20000000004 */
[----:B------:R-:W-:Y:S01]  /*09e0*/  FADD R22, R12, -R22 ;  /* 0x800000160c167221 */ /* 0x000fe20000000000 */
[----:B------:R-:W-:Y:S01]  /*09f0*/  FMUL R4, R23, R23 ;  /* 0x0000001717047220 */ /* 0x000fe20000400000 */
[----:B------:R-:W-:Y:S01]  /*0a00*/  FADD R20, R13, -R20 ;  /* 0x800000140d147221 */ /* 0x000fe20000000000 */
[----:B------:R-:W-:Y:S01]  /*0a10*/  FADD R16, R16, R17 ;  /* 0x0000001110107221 */ /* 0x000fe20000000000 */
[----:B------:R-:W-:Y:S01]  /*0a20*/  FMUL R5, R22, R22 ;  /* 0x0000001616057220 */ /* 0x000fe20000400000 */
[----:B------:R-:W-:Y:S01]  /*0a30*/  FFMA R25, R25, R25, R4 ;  /* 0x0000001919197223 */ /* 0x000fe20000000004 */
[----:B------:R-:W-:Y:S01]  /*0a40*/  FADD R26, R10, -R26 ;  /* 0x8000001a0a1a7221 */ /* 0x000fe20000000000 */
[----:B------:R-:W-:Y:S01]  /*0a50*/  FFMA R27, R20, R20, R27 ;  /* 0x00000014141b7223 */ /* 0x000fe2000000001b */
[----:B------:R-:W-:-:S02]  /*0a60*/  FADD R28, R13, -R28 ;  /* 0x8000001c0d1c7221 */ /* 0x000fc40000000000 */
[----:B------:R-:W-:Y:S01]  /*0a70*/  FFMA R26, R26, R26, R5 ;  /* 0x0000001a1a1a7223 */ /* 0x000fe20000000005 */
[----:B------:R-:W-:Y:S01]  /*0a80*/  FADD R16, R16, R27 ;  /* 0x0000001b10107221 */ /* 0x000fe20000000000 */
[----:B------:R-:W-:Y:S01]  /*0a90*/  FADD R19, R13, -R19 ;  /* 0x800000130d137221 */ /* 0x000fe20000000000 */
[----:B------:R-:W-:-:S03]  /*0aa0*/  FFMA R25, R28, R28, R25 ;  /* 0x0000001c1c197223 */ /* 0x000fc60000000019 */
[----:B------:R-:W-:Y:S01]  /*0ab0*/  FFMA R19, R19, R19, R26 ;  /* 0x0000001313137223 */ /* 0x000fe2000000001a */
[----:B------:R-:W-:-:S04]  /*0ac0*/  FADD R16, R16, R25 ;  /* 0x0000001910107221 */ /* 0x000fc80000000000 */
[----:B------:R-:W-:-:S07]  /*0ad0*/  FADD R16, R16, R19 ;  /* 0x0000001310107221 */ /* 0x000fce0000000000 */
.L_x_3:
[----:B------:R-:W-:Y:S05]  /*0ae0*/  @!P1 BRA `(.L_x_0) ;  /* 0x0000000000c09947 */ /* 0x000fea0003800000 */
[----:B------:R-:W-:Y:S02]  /*0af0*/  ISETP.NE.AND P0, PT, R24, 0x1, PT ;  /* 0x000000011800780c */ /* 0x000fe40003f05270 */
[----:B0-----:R-:W-:-:S04]  /*0b00*/  LOP3.LUT R4, R11, 0x1, RZ, 0xc0, !PT ;  /* 0x000000010b047812 */ /* 0x001fc800078ec0ff */
[----:B------:R-:W-:-:S07]  /*0b10*/  ISETP.NE.U32.AND P1, PT, R4, 0x1, PT ;  /* 0x000000010400780c */ /* 0x000fce0003f25070 */
[----:B------:R-:W-:Y:S06]  /*0b20*/  @!P0 BRA `(.L_x_4) ;  /* 0x0000000000708947 */ /* 0x000fec0003800000 */
[C---:B------:R-:W-:Y:S01]  /*0b30*/  IADD3 R8, PT, PT, R14.reuse, R11, RZ ;  /* 0x0000000b0e087210 */ /* 0x040fe20007ffe0ff */
[----:B------:R-:W-:-:S03]  /*0b40*/  IMAD.WIDE.U32 R4, R14, 0x4, R2 ;  /* 0x000000040e047825 */ /* 0x000fc600078e0002 */
[C---:B------:R-:W-:Y:S01]  /*0b50*/  IADD3 R9, PT, PT, R8.reuse, R11, RZ ;  /* 0x0000000b08097210 */ /* 0x040fe20007ffe0ff */
[----:B------:R-:W-:Y:S01]  /*0b60*/  IMAD.WIDE.U32 R20, R8, 0x4, R2 ;  /* 0x0000000408147825 */ /* 0x000fe200078e0002 */
[----:B------:R-:W2:Y:S03]  /*0b70*/  LDG.E R17, desc[UR4][R4.64] ;  /* 0x0000000404117981 */ /* 0x000ea6000c1e1900 */
[----:B------:R-:W-:Y:S01]  /*0b80*/  IMAD.WIDE.U32 R6, R11, 0x4, R4 ;  /* 0x000000040b067825 */ /* 0x000fe200078e0004 */
[----:B------:R-:W3:Y:S04]  /*0b90*/  LDG.E R23, desc[UR4][R4.64+0x4] ;  /* 0x0000040404177981 */ /* 0x000ee8000c1e1900 */
[----:B------:R-:W4:Y:S01]  /*0ba0*/  LDG.E R21, desc[UR4][R20.64] ;  /* 0x0000000414157981 */ /* 0x000f22000c1e1900 */
[----:B------:R-:W-:-:S03]  /*0bb0*/  IMAD.WIDE.U32 R8, R9, 0x4, R2 ;  /* 0x0000000409087825 */ /* 0x000fc600078e0002 */
[----:B------:R-:W3:Y:S01]  /*0bc0*/  LDG.E R7, desc[UR4][R6.64+0x4] ;  /* 0x0000040406077981 */ /* 0x000ee2000c1e1900 */
[----:B------:R-:W-:-:S03]  /*0bd0*/  IMAD.WIDE.U32 R18, R15, 0x4, R4 ;  /* 0x000000040f127825 */ /* 0x000fc600078e0004 */
[----:B------:R-:W3:Y:S04]  /*0be0*/  LDG.E R8, desc[UR4][R8.64] ;  /* 0x0000000408087981 */ /* 0x000ee8000c1e1900 */
[----:B------:R-:W3:Y:S01]  /*0bf0*/  LDG.E R18, desc[UR4][R18.64+0x4] ;  /* 0x0000040412127981 */ /* 0x000ee2000c1e1900 */
[----:B------:R-:W-:Y:S01]  /*0c00*/  IADD3 R14, PT, PT, R14, 0x2, RZ ;  /* 0x000000020e0e7810 */ /* 0x000fe20007ffe0ff */
[----:B--2--5:R-:W-:Y:S01]  /*0c10*/  FADD R17, R10, -R17 ;  /* 0x800000110a117221 */ /* 0x024fe20000000000 */
[C---:B----4-:R-:W-:Y:S01]  /*0c20*/  FADD R15, R12.reuse, -R21 ;  /* 0x800000150c0f7221 */ /* 0x050fe20000000000 */
[----:B---3--:R-:W-:-:S03]  /*0c30*/  FADD R22, R12, -R7 ;  /* 0x800000070c167221 */ /* 0x008fc60000000000 */
[----:B------:R-:W-:Y:S01]  /*0c40*/  FMUL R20, R15, R15 ;  /* 0x0000000f0f147220 */ /* 0x000fe20000400000 */
[----:B------:R-:W-:Y:S01]  /*0c50*/  FADD R23, R10, -R23 ;  /* 0x800000170a177221 */ /* 0x000fe20000000000 */
[----:B------:R-:W-:Y:S02]  /*0c60*/  FMUL R22, R22, R22 ;  /* 0x0000001616167220 */ /* 0x000fe40000400000 */
[----:B------:R-:W-:Y:S01]  /*0c70*/  FFMA R17, R17, R17, R20 ;  /* 0x0000001111117223 */ /* 0x000fe20000000014 */
[----:B------:R-:W-:Y:S01]  /*0c80*/  FADD R4, R13, -R8 ;  /* 0x800000080d047221 */ /* 0x000fe20000000000 */
[----:B------:R-:W-:Y:S01]  /*0c90*/  FFMA R22, R23, R23, R22 ;  /* 0x0000001717167223 */ /* 0x000fe20000000016 */
[----:B------:R-:W-:Y:S02]  /*0ca0*/  FADD R5, R13, -R18 ;  /* 0x800000120d057221 */ /* 0x000fe40000000000 */
[----:B------:R-:W-:Y:S02]  /*0cb0*/  FFMA R17, R4, R4, R17 ;  /* 0x0000000404117223 */ /* 0x000fe40000000011 */
[----:B------:R-:W-:-:S02]  /*0cc0*/  FFMA R5, R5, R5, R22 ;  /* 0x0000000505057223 */ /* 0x000fc40000000016 */
[----:B------:R-:W-:-:S04]  /*0cd0*/  FADD R16, R16, R17 ;  /* 0x0000001110107221 */ /* 0x000fc80000000000 */
[----:B------:R-:W-:-:S07]  /*0ce0*/  FADD R16, R16, R5 ;  /* 0x0000000510107221 */ /* 0x000fce0000000000 */
.L_x_4:
[----:B------:R-:W-:Y:S05]  /*0cf0*/  @P1 BRA `(.L_x_0) ;  /* 0x00000000003c1947 */ /* 0x000fea0003800000 */
[C---:B------:R-:W-:Y:S01]  /*0d00*/  IADD3 R6, PT, PT, R14.reuse, R11, RZ ;  /* 0x0000000b0e067210 */ /* 0x040fe20007ffe0ff */
[----:B------:R-:W-:-:S03]  /*0d10*/  IMAD.WIDE.U32 R14, R14, 0x4, R2 ;  /* 0x000000040e0e7825 */ /* 0x000fc600078e0002 */
[C---:B------:R-:W-:Y:S01]  /*0d20*/  IADD3 R7, PT, PT, R6.reuse, R11, RZ ;  /* 0x0000000b06077210 */ /* 0x040fe20007ffe0ff */
[--C-:B------:R-:W-:Y:S02]  /*0d30*/  IMAD.WIDE.U32 R4, R6, 0x4, R2.reuse ;  /* 0x0000000406047825 */ /* 0x100fe400078e0002 */
[----:B------:R-:W2:Y:S02]  /*0d40*/  LDG.E R15, desc[UR4][R14.64] ;  /* 0x000000040e0f7981 */ /* 0x000ea4000c1e1900 */
[----:B------:R-:W-:Y:S02]  /*0d50*/  IMAD.WIDE.U32 R6, R7, 0x4, R2 ;  /* 0x0000000407067825 */ /* 0x000fe400078e0002 */
[----:B------:R-:W3:Y:S04]  /*0d60*/  LDG.E R5, desc[UR4][R4.64] ;  /* 0x0000000404057981 */ /* 0x000ee8000c1e1900 */
[----:B------:R-:W4:Y:S01]  /*0d70*/  LDG.E R6, desc[UR4][R6.64] ;  /* 0x0000000406067981 */ /* 0x000f22000c1e1900 */
[----:B--2--5:R-:W-:Y:S01]  /*0d80*/  FADD R10, R10, -R15 ;  /* 0x8000000f0a0a7221 */ /* 0x024fe20000000000 */
[----:B---3--:R-:W-:-:S04]  /*0d90*/  FADD R12, R12, -R5 ;  /* 0x800000050c0c7221 */ /* 0x008fc80000000000 */
[----:B------:R-:W-:Y:S01]  /*0da0*/  FMUL R9, R12, R12 ;  /* 0x0000000c0c097220 */ /* 0x000fe20000400000 */
[----:B----4-:R-:W-:-:S03]  /*0db0*/  FADD R13, R13, -R6 ;  /* 0x800000060d0d7221 */ /* 0x010fc60000000000 */
[----:B------:R-:W-:-:S04]  /*0dc0*/  FFMA R10, R10, R10, R9 ;  /* 0x0000000a0a0a7223 */ /* 0x000fc80000000009 */
[----:B------:R-:W-:-:S04]  /*0dd0*/  FFMA R13, R13, R13, R10 ;  /* 0x0000000d0d0d7223 */ /* 0x000fc8000000000a */
[----:B------:R-:W-:-:S07]  /*0de0*/  FADD R16, R16, R13 ;  /* 0x0000000d10107221 */ /* 0x000fce0000000000 */
.L_x_0:
[----:B------:R-:W-:-:S04]  /*0df0*/  LEA R11, R11, R11, 0x1 ;  /* 0x0000000b0b0b7211 */ /* 0x000fc800078e08ff */
[----:B0-----:R-:W-:Y:S02]  /*0e00*/  SHF.R.S32.HI R5, RZ, 0x1f, R11 ;  /* 0x0000001fff057819 */ /* 0x001fe4000001140b */
[----:B------:R-:W-:-:S04]  /*0e10*/  IADD3 R11, P0, PT, R0, R11, RZ ;  /* 0x0000000b000b7210 */ /* 0x000fc80007f1e0ff */
[----:B------:R-:W-:Y:S02]  /*0e20*/  LEA.HI.X.SX32 R5, R0, R5, 0x1, P0 ;  /* 0x0000000500057211 */ /* 0x000fe400000f0eff */
[----:B------:R-:W-:-:S04]  /*0e30*/  LEA R2, P0, R11, R2, 0x2 ;  /* 0x000000020b027211 */ /* 0x000fc800078010ff */
[----:B------:R-:W-:-:S05]  /*0e40*/  LEA.HI.X R3, R11, R3, R5, 0x2, P0 ;  /* 0x000000030b037211 */ /* 0x000fca00000f1405 */
[----:B------:R-:W-:Y:S01]  /*0e50*/  STG.E desc[UR4][R2.64], R16 ;  /* 0x0000001002007986 */ /* 0x000fe2000c101904 */
[----:B------:R-:W-:Y:S05]  /*0e60*/  EXIT ;  /* 0x000000000000794d */ /* 0x000fea0003800000 */
.L_x_5:
[----:B------:R-:W-:-:S00]  /*0e70*/  BRA `(.L_x_5) ;  /* 0xfffffffc00fc7947 */ /* 0x000fc0000383ffff */
[----:B------:R-:W-:-:S00]  /*0e80*/  NOP ;  /* 0x0000000000007918 */ /* 0x000fc00000000000 */
[----:B------:R-:W-:-:S00]  /*0e90*/  NOP ;  /* 0x0000000000007918 */ /* 0x000fc00000000000 */
[----:B------:R-:W-:-:S00]  /*0ea0*/  NOP ;  /* 0x0000000000007918 */ /* 0x000fc00000000000 */
[----:B------:R-:W-:-:S00]  /*0eb0*/  NOP ;  /* 0x0000000000007918 */ /* 0x000fc00000000000 */
[----:B------:R-:W-:-:S00]  /*0ec0*/  NOP ;  /* 0x0000000000007918 */ /* 0x000fc00000000000 */
[----:B------:R-:W-:-:S00]  /*0ed0*/  NOP ;  /* 0x0000000000007918 */ /* 0x000fc00000000000 */
[----:B------:R-:W-:-:S00]  /*0ee0*/  NOP ;  /* 0x0000000000007918 */ /* 0x000fc00000000000 */
[----:B------:R-:W-:-:S00]  /*0ef0*/  NOP ;  /* 0x0000000000007918 */ /* 0x000fc00000000000 */
.L_x_47:


//--------------------- .text._Z13cpd_p1px_cudaiiffPf --------------------------
	.section	.text._Z13cpd_p1px_cudaiiffPf,"ax",@progbits
	.align	128
        .global         _Z13cpd_p1px_cudaiiffPf
        .type           _Z13cpd_p1px_cudaiiffPf,@function
        .size           _Z13cpd_p1px_cudaiiffPf,(.L_x_48 - _Z13cpd_p1px_cudaiiffPf)
        .other          _Z13cpd_p1px_cudaiiffPf,@"STO_CUDA_ENTRY STV_DEFAULT"
_Z13cpd_p1px_cudaiiffPf:
.text._Z13cpd_p1px_cudaiiffPf:
[----:B------:R-:W-:Y:S01]  /*0000*/  LDC R1, c[0x0][0x37c] ;  /* 0x0000df00ff017b82 */ /* 0x000fe20000000800 */
[----:B------:R-:W0:Y:S07]  /*0010*/  S2R R2, SR_TID.X ;  /* 0x0000000000027919 */ /* 0x000e2e0000002100 */
[----:B------:R-:W0:Y:S01]  /*0020*/  S2UR UR4, SR_CTAID.X ;  /* 0x00000000000479c3 */ /* 0x000e220000002500 */
[----:B------:R-:W1:Y:S07]  /*0030*/  LDCU UR20, c[0x0][0x380] ;  /* 0x00007000ff1477ac */ /* 0x000e6e0008000800 */
[----:B------:R-:W0:Y:S02]  /*0040*/  LDC R3, c[0x0][0x360] ;  /* 0x0000d800ff037b82 */ /* 0x000e240000000800 */
[----:B0-----:R-:W-:-:S05]  /*0050*/  IMAD R2, R3, UR4, R2 ;  /* 0x0000000403027c24 */ /* 0x001fca000f8e0202 */
[----:B-1----:R-:W-:-:S13]  /*0060*/  ISETP.GE.AND P0, PT, R2, UR20, PT ;  /* 0x0000001402007c0c */ /* 0x002fda000bf06270 */
[----:B------:R-:W-:Y:S05]  /*0070*/  @P0 EXIT ;  /* 0x000000000000094d */ /* 0x000fea0003800000 */
[----:B------:R-:W0:Y:S01]  /*0080*/  LDCU UR5, c[0x0][0x384] ;  /* 0x00007080ff0577ac */ /* 0x000e220008000800 */
[----:B------:R-:W-:Y:S01]  /*0090*/  HFMA2 R0, -RZ, RZ, 0, 0 ;  /* 0x00000000ff007431 */ /* 0x000fe200000001ff */
[----:B------:R-:W-:Y:S02]  /*00a0*/  MOV R3, RZ ;  /* 0x000000ff00037202 */ /* 0x000fe40000000f00 */
[----:B------:R-:W-:Y:S01]  /*00b0*/  CS2R R4, SRZ ;  /* 0x0000000000047805 */ /* 0x000fe2000001ff00 */
[----:B------:R-:W1:Y:S01]  /*00c0*/  LDCU.64 UR6, c[0x0][0x390] ;  /* 0x00007200ff0677ac */ /* 0x000e620008000a00 */
[----:B------:R-:W-:Y:S01]  /*00d0*/  UIMAD UR9, UR20, 0x3, URZ ;  /* 0x00000003140978a4 */ /* 0x000fe2000f8e02ff */
[----:B------:R-:W2:Y:S03]  /*00e0*/  LDCU.64 UR16, c[0x0][0x358] ;  /* 0x00006b00ff1077ac */ /* 0x000ea60008000a00 */
[----:B------:R-:W-:-:S02]  /*00f0*/  USHF.R.S32.HI UR11, URZ, 0x1f, UR9 ;  /* 0x0000001fff0b7899 */ /* 0x000fc40008011409 */
[----:B0-----:R-:W-:Y:S02]  /*0100*/  UIMAD UR8, UR5, 0x3, URZ ;  /* 0x00000003050878a4 */ /* 0x001fe4000f8e02ff */
[----:B------:R-:W-:Y:S02]  /*0110*/  USHF.R.S32.HI UR12, URZ, 0x1f, UR5 ;  /* 0x0000001fff0c7899 */ /* 0x000fe40008011405 */
[----:B------:R-:W-:Y:S02]  /*0120*/  UIADD3 UR4, UP0, UPT, UR9, UR5, URZ ;  /* 0x0000000509047290 */ /* 0x000fe4000ff1e0ff */
[----:B-1----:R-:W-:Y:S02]  /*0130*/  UIMAD.WIDE UR6, UR8, 0x4, UR6 ;  /* 0x00000004080678a5 */ /* 0x002fe4000f8e0206 */
[----:B------:R-:W-:Y:S02]  /*0140*/  UIADD3.X UR10, UPT, UPT, UR11, UR12, URZ, UP0, !UPT ;  /* 0x0000000c0b0a7290 */ /* 0x000fe400087fe4ff */
[----:B------:R-:W-:-:S04]  /*0150*/  ULEA UR14, UP0, UR4, UR6, 0x2 ;  /* 0x00000006040e7291 */ /* 0x000fc8000f8010ff */
[----:B------:R-:W-:Y:S02]  /*0160*/  ULEA.HI.X UR15, UR4, UR7, UR10, 0x2, UP0 ;  /* 0x00000007040f7291 */ /* 0x000fe400080f140a */
[----:B------:R-:W-:Y:S02]  /*0170*/  UISETP.GE.AND UP0, UPT, UR5, 0x1, UPT ;  /* 0x000000010500788c */ /* 0x000fe4000bf06270 */
[----:B------:R-:W-:-:S07]  /*0180*/  UIMAD.WIDE UR18, UR20, 0x4, UR14 ;  /* 0x00000004141278a5 */ /* 0x000fce000f8e020e */
[----:B--2---:R-:W-:Y:S05]  /*0190*/  BRA.U !UP0, `(.L_x_6) ;  /* 0x0000001508107547 */ /* 0x004fea000b800000 */
[----:B------:R-:W-:Y:S02]  /*01a0*/  MOV R10, UR6 ;  /* 0x00000006000a7c02 */ /* 0x000fe40008000f00 */
[----:B------:R-:W-:Y:S02]  /*01b0*/  MOV R11, UR7 ;  /* 0x00000007000b7c02 */ /* 0x000fe40008000f00 */
[----:B------:R-:W-:Y:S02]  /*01c0*/  MOV R13, UR20 ;  /* 0x00000014000d7c02 */ /* 0x000fe40008000f00 */
[----:B------:R-:W-:Y:S01]  /*01d0*/  MOV R9, UR20 ;  /* 0x0000001400097c02 */ /* 0x000fe20008000f00 */
[----:B------:R-:W-:-:S05]  /*01e0*/  IMAD.WIDE R10, R2, 0x4, R10 ;  /* 0x00000004020a7825 */ /* 0x000fca00078e020a */
[----:B------:R0:W5:Y:S01]  /*01f0*/  LDG.E R6, desc[UR16][R10.64] ;  /* 0x000000100a067981 */ /* 0x000162000c1e1900 */
[----:B------:R-:W-:-:S05]  /*0200*/  IMAD.WIDE R12, R13, 0x4, R10 ;  /* 0x000000040d0c7825 */ /* 0x000fca00078e020a */
[----:B------:R0:W5:Y:S01]  /*0210*/  LDG.E R7, desc[UR16][R12.64] ;  /* 0x000000100c077981 */ /* 0x000162000c1e1900 */
[----:B------:R-:W-:-:S06]  /*0220*/  IMAD.WIDE R8, R9, 0x4, R12 ;  /* 0x0000000409087825 */ /* 0x000fcc00078e020c */
[----:B------:R0:W5:Y:S01]  /*0230*/  LDG.E R8, desc[UR16][R8.64] ;  /* 0x0000001008087981 */ /* 0x000162000c1e1900 */
[----:B------:R-:W-:Y:S01]  /*0240*/  UISETP.GE.U32.AND UP0, UPT, UR5, 0x4, UPT ;  /* 0x000000040500788c */ /* 0x000fe2000bf06070 */
[----:B------:R-:W-:Y:S02]  /*0250*/  CS2R R4, SRZ ;  /* 0x0000000000047805 */ /* 0x000fe4000001ff00 */
[----:B------:R-:W-:Y:S02]  /*0260*/  MOV R3, RZ ;  /* 0x000000ff00037202 */ /* 0x000fe40000000f00 */
[----:B------:R-:W-:Y:S01]  /*0270*/  MOV R0, RZ ;  /* 0x000000ff00007202 */ /* 0x000fe20000000f00 */
[----:B------:R-:W-:Y:S02]  /*0280*/  USHF.L.U32 UR10, UR5, 0x1, URZ ;  /* 0x00000001050a7899 */ /* 0x000fe400080006ff */
[----:B------:R-:W-:Y:S01]  /*0290*/  ULOP3.LUT UR21, UR5, 0x3, URZ, 0xc0, !UPT ;  /* 0x0000000305157892 */ /* 0x000fe2000f8ec0ff */
[----:B------:R-:W-:Y:S01]  /*02a0*/  UMOV UR4, URZ ;  /* 0x000000ff00047c82 */ /* 0x000fe20008000000 */
[----:B0-----:R-:W-:Y:S10]  /*02b0*/  BRA.U !UP0, `(.L_x_7) ;  /* 0x0000000908b47547 */ /* 0x001ff4000b800000 */
[----:B------:R-:W-:Y:S01]  /*02c0*/  ULOP3.LUT UR4, UR5, 0x7ffffffc, URZ, 0xc0, !UPT ;  /* 0x7ffffffc05047892 */ /* 0x000fe2000f8ec0ff */
[----:B------:R-:W-:Y:S01]  /*02d0*/  HFMA2 R5, -RZ, RZ, 0, 0 ;  /* 0x00000000ff057431 */ /* 0x000fe200000001ff */
[----:B------:R-:W-:Y:S02]  /*02e0*/  USHF.R.S32.HI UR6, URZ, 0x1f, UR20 ;  /* 0x0000001fff067899 */ /* 0x000fe40008011414 */
[----:B------:R-:W-:Y:S02]  /*02f0*/  USHF.R.S32.HI UR7, URZ, 0x1f, UR8 ;  /* 0x0000001fff077899 */ /* 0x000fe40008011408 */
[----:B------:R-:W-:Y:S01]  /*0300*/  UIADD3 UR5, UP0, UP1, UR8, UR5, UR20 ;  /* 0x0000000508057290 */ /* 0x000fe2000f91e014 */
[----:B------:R-:W0:Y:S03]  /*0310*/  LDCU UR24, c[0x0][0x388] ;  /* 0x00007100ff1877ac */ /* 0x000e260008000800 */
[----:B------:R-:W-:-:S02]  /*0320*/  UIADD3.X UR12, UPT, UPT, UR7, UR12, UR6, UP0, UP1 ;  /* 0x0000000c070c7290 */ /* 0x000fc400087e2406 */
[----:B------:R-:W-:Y:S02]  /*0330*/  USHF.L.U32 UR8, UR5, 0x2, URZ ;  /* 0x0000000205087899 */ /* 0x000fe400080006ff */
[----:B------:R-:W-:Y:S02]  /*0340*/  USHF.L.U64.HI UR5, UR5, 0x2, UR12 ;  /* 0x0000000205057899 */ /* 0x000fe4000801020c */
[----:B------:R-:W-:Y:S01]  /*0350*/  ULEA UR8, UP0, UR9, UR8, 0x3 ;  /* 0x0000000809087291 */ /* 0x000fe2000f8018ff */
[----:B------:R-:W1:Y:S01]  /*0360*/  LDCU UR13, c[0x0][0x384] ;  /* 0x00007080ff0d77ac */ /* 0x000e620008000800 */
[----:B------:R-:W2:Y:S01]  /*0370*/  LDCU.64 UR6, c[0x0][0x390] ;  /* 0x00007200ff0677ac */ /* 0x000ea20008000a00 */
[----:B------:R-:W-:Y:S02]  /*0380*/  UIADD3 UR12, UPT, UPT, -UR4, URZ, URZ ;  /* 0x000000ff040c7290 */ /* 0x000fe4000fffe1ff */
[----:B------:R-:W-:-:S12]  /*0390*/  ULEA.HI.X UR9, UR9, UR5, UR11, 0x3, UP0 ;  /* 0x0000000509097291 */ /* 0x000fd800080f1c0b */
.L_x_8:
[----:B--2---:R-:W-:Y:S01]  /*03a0*/  UIMAD.WIDE.U32 UR26, UR10, 0x4, UR6 ;  /* 0x000000040a1a78a5 */ /* 0x004fe2000f8e0006 */
[----:B-1----:R-:W-:Y:S02]  /*03b0*/  UMOV UR5, UR13 ;  /* 0x0000000d00057c82 */ /* 0x002fe40008000000 */
[----:B------:R-:W-:-:S03]  /*03c0*/  UIMAD.WIDE.U32 UR22, UR5, 0x4, UR6 ;  /* 0x00000004051678a5 */ /* 0x000fc6000f8e0006 */
[----:B------:R-:W-:Y:S02]  /*03d0*/  MOV R12, UR26 ;  /* 0x0000001a000c7c02 */ /* 0x000fe40008000f00 */
[----:B------:R-:W-:Y:S01]  /*03e0*/  MOV R13, UR27 ;  /* 0x0000001b000d7c02 */ /* 0x000fe20008000f00 */
[----:B------:R-:W-:Y:S01]  /*03f0*/  UIMAD.WIDE.U32 UR26, UR10, 0x4, UR6 ;  /* 0x000000040a1a78a5 */ /* 0x000fe2000f8e0006 */
[----:B------:R-:W-:Y:S02]  /*0400*/  MOV R20, UR22 ;  /* 0x0000001600147c02 */ /* 0x000fe40008000f00 */
[----:B------:R-:W-:Y:S01]  /*0410*/  MOV R21, UR23 ;  /* 0x0000001700157c02 */ /* 0x000fe20008000f00 */
[----:B------:R-:W2:Y:S02]  /*0420*/  LDG.E R9, desc[UR16][R12.64] ;  /* 0x000000100c097981 */ /* 0x000ea4000c1e1900 */
[----:B------:R-:W-:Y:S02]  /*0430*/  MOV R24, UR26 ;  /* 0x0000001a00187c02 */ /* 0x000fe40008000f00 */
[----:B------:R-:W-:Y:S01]  /*0440*/  MOV R25, UR27 ;  /* 0x0000001b00197c02 */ /* 0x000fe20008000f00 */
[----:B------:R-:W-:Y:S01]  /*0450*/  UIMAD.WIDE.U32 UR26, UR10, 0x4, UR6 ;  /* 0x000000040a1a78a5 */ /* 0x000fe2000f8e0006 */
[----:B------:R-:W-:Y:S01]  /*0460*/  MOV R16, UR22 ;  /* 0x0000001600107c02 */ /* 0x000fe20008000f00 */
[----:B------:R-:W3:Y:S01]  /*0470*/  LDG.E R20, desc[UR16][R20.64] ;  /* 0x0000001014147981 */ /* 0x000ee2000c1e1900 */
[----:B------:R-:W-:-:S02]  /*0480*/  MOV R19, UR7 ;  /* 0x0000000700137c02 */ /* 0x000fc40008000f00 */
[----:B------:R-:W-:Y:S01]  /*0490*/  MOV R18, UR6 ;  /* 0x0000000600127c02 */ /* 0x000fe20008000f00 */
[----:B------:R1:W4:Y:S01]  /*04a0*/  LDG.E R11, desc[UR16][R24.64+0x4] ;  /* 0x00000410180b7981 */ /* 0x000322000c1e1900 */
[----:B------:R-:W-:Y:S02]  /*04b0*/  MOV R26, UR26 ;  /* 0x0000001a001a7c02 */ /* 0x000fe40008000f00 */
[----:B------:R-:W-:Y:S01]  /*04c0*/  MOV R27, UR27 ;  /* 0x0000001b001b7c02 */ /* 0x000fe20008000f00 */
[----:B------:R-:W4:Y:S01]  /*04d0*/  LDG.E R19, desc[UR16][R18.64] ;  /* 0x0000001012137981 */ /* 0x000f22000c1e1900 */
[----:B------:R-:W-:Y:S02]  /*04e0*/  MOV R17, UR23 ;  /* 0x0000001700117c02 */ /* 0x000fe40008000f00 */
[----:B------:R-:W-:Y:S01]  /*04f0*/  MOV R23, UR7 ;  /* 0x0000000700177c02 */ /* 0x000fe20008000f00 */
[----:B------:R-:W4:Y:S01]  /*0500*/  LDG.E R13, desc[UR16][R26.64+0x8] ;  /* 0x000008101a0d7981 */ /* 0x000f22000c1e1900 */
[----:B------:R-:W-:-:S02]  /*0510*/  MOV R22, UR6 ;  /* 0x0000000600167c02 */ /* 0x000fc40008000f00 */
[----:B------:R-:W-:Y:S01]  /*0520*/  MOV R28, UR22 ;  /* 0x00000016001c7c02 */ /* 0x000fe20008000f00 */
[----:B------:R0:W4:Y:S01]  /*0530*/  LDG.E R12, desc[UR16][R16.64+0x8] ;  /* 0x00000810100c7981 */ /* 0x000122000c1e1900 */
[----:B------:R-:W-:-:S03]  /*0540*/  MOV R29, UR23 ;  /* 0x00000017001d7c02 */ /* 0x000fc60008000f00 */
[----:B------:R-:W4:Y:S01]  /*0550*/  LDG.E R23, desc[UR16][R22.64+0x8] ;  /* 0x0000081016177981 */ /* 0x000f22000c1e1900 */
[----:B------:R-:W-:Y:S02]  /*0560*/  MOV R15, UR7 ;  /* 0x00000007000f7c02 */ /* 0x000fe40008000f00 */
[----:B------:R-:W-:Y:S01]  /*0570*/  MOV R14, UR6 ;  /* 0x00000006000e7c02 */ /* 0x000fe20008000f00 */
[----:B------:R-:W4:Y:S04]  /*0580*/  LDG.E R10, desc[UR16][R28.64+0x4] ;  /* 0x000004101c0a7981 */ /* 0x000f28000c1e1900 */
[----:B------:R-:W4:Y:S01]  /*0590*/  LDG.E R15, desc[UR16][R14.64+0x4] ;  /* 0x000004100e0f7981 */ /* 0x000f22000c1e1900 */
[----:B------:R-:W-:-:S06]  /*05a0*/  UIMAD.WIDE.U32 UR26, UR10, 0x4, UR6 ;  /* 0x000000040a1a78a5 */ /* 0x000fcc000f8e0006 */
[----:B-1----:R-:W-:Y:S02]  /*05b0*/  MOV R25, UR27 ;  /* 0x0000001b00197c02 */ /* 0x002fe40008000f00 */
[----:B------:R-:W-:Y:S01]  /*05c0*/  MOV R24, UR26 ;  /* 0x0000001a00187c02 */ /* 0x000fe20008000f00 */
[----:B------:R-:W4:Y:S04]  /*05d0*/  LDG.E R14, desc[UR16][R28.64+0xc] ;  /* 0x00000c101c0e7981 */ /* 0x000f28000c1e1900 */
[----:B------:R-:W4:Y:S01]  /*05e0*/  LDG.E R25, desc[UR16][R24.64+0xc] ;  /* 0x00000c1018197981 */ /* 0x000f22000c1e1900 */
[----:B0-----:R-:W-:Y:S02]  /*05f0*/  MOV R16, UR6 ;  /* 0x0000000600107c02 */ /* 0x001fe40008000f00 */
[----:B------:R-:W-:-:S05]  /*0600*/  MOV R17, UR7 ;  /* 0x0000000700117c02 */ /* 0x000fca0008000f00 */
[----:B------:R4:W4:Y:S01]  /*0610*/  LDG.E R27, desc[UR16][R16.64+0xc] ;  /* 0x00000c10101b7981 */ /* 0x000922000c1e1900 */
[----:B------:R-:W-:Y:S01]  /*0620*/  PLOP3.LUT P6, PT, PT, PT, PT, 0x80, 0x8 ;  /* 0x000000000008781c */ /* 0x000fe20003fcf070 */
[----:B--2--5:R-:W-:-:S04]  /*0630*/  FADD R21, -R8, R9 ;  /* 0x0000000908157221 */ /* 0x024fc80000000100 */
[----:B------:R-:W-:Y:S01]  /*0640*/  FMUL.RZ R21, R21, R21 ;  /* 0x0000001515157220 */ /* 0x000fe2000040c000 */
[----:B---3--:R-:W-:-:S04]  /*0650*/  FADD R18, -R7, R20 ;  /* 0x0000001407127221 */ /* 0x008fc80000000100 */
[----:B------:R-:W-:Y:S01]  /*0660*/  FFMA.RZ R21, R18, R18, R21 ;  /* 0x0000001212157223 */ /* 0x000fe2000000c015 */
[----:B----4-:R-:W-:-:S04]  /*0670*/  FADD R16, -R8, R13 ;  /* 0x0000000d08107221 */ /* 0x010fc80000000100 */
[----:B------:R-:W-:Y:S01]  /*0680*/  FMUL.RZ R17, R16, R16 ;  /* 0x0000001010117220 */ /* 0x000fe2000040c000 */
[----:B------:R-:W-:Y:S01]  /*0690*/  FADD R16, -R7, R12 ;  /* 0x0000000c07107221 */ /* 0x000fe20000000100 */
[----:B------:R-:W-:-:S03]  /*06a0*/  FADD R18, -R6, R19 ;  /* 0x0000001306127221 */ /* 0x000fc60000000100 */
[----:B------:R-:W-:Y:S01]  /*06b0*/  FFMA.RZ R17, R16, R16, R17 ;  /* 0x0000001010117223 */ /* 0x000fe2000000c011 */
[----:B------:R-:W-:Y:S01]  /*06c0*/  FADD R16, -R6, R23 ;  /* 0x0000001706107221 */ /* 0x000fe20000000100 */
[----:B------:R-:W-:Y:S01]  /*06d0*/  FFMA.RZ R18, R18, R18, R21 ;  /* 0x0000001212127223 */ /* 0x000fe2000000c015 */
[----:B------:R-:W-:Y:S02]  /*06e0*/  FADD R22, -R8, R11 ;  /* 0x0000000b08167221 */ /* 0x000fe40000000100 */
[----:B------:R-:W-:Y:S02]  /*06f0*/  FFMA.RZ R17, R16, R16, R17 ;  /* 0x0000001010117223 */ /* 0x000fe4000000c011 */
[----:B------:R-:W-:Y:S01]  /*0700*/  FSETP.GEU.AND P5, PT, R18, UR24, PT ;  /* 0x0000001812007c0b */ /* 0x000fe2000bfae000 */
[----:B------:R-:W-:Y:S01]  /*0710*/  FADD R21, -R7, R10 ;  /* 0x0000000a07157221 */ /* 0x000fe20000000100 */
[----:B------:R-:W-:Y:S01]  /*0720*/  FMUL.RZ R22, R22, R22 ;  /* 0x0000001616167220 */ /* 0x000fe2000040c000 */
[----:B------:R-:W-:-:S03]  /*0730*/  FSETP.GEU.AND P3, PT, R17, UR24, PT ;  /* 0x0000001811007c0b */ /* 0x000fc6000bf6e000 */
[----:B------:R-:W-:Y:S01]  /*0740*/  FFMA.RZ R21, R21, R21, R22 ;  /* 0x0000001515157223 */ /* 0x000fe2000000c016 */
[----:B------:R-:W-:-:S04]  /*0750*/  FADD R22, -R6, R15 ;  /* 0x0000000f06167221 */ /* 0x000fc80000000100 */
[----:B------:R-:W-:Y:S02]  /*0760*/  FFMA.RZ R22, R22, R22, R21 ;  /* 0x0000001616167223 */ /* 0x000fe4000000c015 */
[----:B------:R-:W0:Y:S03]  /*0770*/  @!P5 LDC R21, c[0x0][0x38c] ;  /* 0x0000e300ff15db82 */ /* 0x000e260000000800 */
[----:B------:R-:W-:-:S05]  /*0780*/  FSETP.GEU.AND P4, PT, R22, UR24, PT ;  /* 0x0000001816007c0b */ /* 0x000fca000bf8e000 */
[----:B------:R-:W1:Y:S01]  /*0790*/  @!P3 LDC R24, c[0x0][0x38c] ;  /* 0x0000e300ff18bb82 */ /* 0x000e620000000800 */
[----:B------:R-:W-:-:S07]  /*07a0*/  FADD R16, -R8, R25 ;  /* 0x0000001908107221 */ /* 0x000fce0000000100 */
[----:B------:R-:W2:Y:S01]  /*07b0*/  @!P4 LDC R29, c[0x0][0x38c] ;  /* 0x0000e300ff1dcb82 */ /* 0x000ea20000000800 */
[----:B0-----:R-:W-:-:S04]  /*07c0*/  @!P5 FMUL R18, R18, R21 ;  /* 0x000000151212d220 */ /* 0x001fc80000400000 */
[----:B------:R-:W-:Y:S01]  /*07d0*/  @!P5 FMUL R18, R18, 1.4426950216293334961 ;  /* 0x3fb8aa3b1212d820 */ /* 0x000fe20000400000 */
[----:B-1----:R-:W-:Y:S01]  /*07e0*/  @!P3 FMUL R24, R17, R24 ;  /* 0x000000181118b220 */ /* 0x002fe20000400000 */
[----:B------:R-:W-:Y:S01]  /*07f0*/  FMUL.RZ R17, R16, R16 ;  /* 0x0000001010117220 */ /* 0x000fe2000040c000 */
[----:B------:R-:W-:Y:S02]  /*0800*/  FADD R16, -R7, R14 ;  /* 0x0000000e07107221 */ /* 0x000fe40000000100 */
[----:B------:R-:W-:Y:S02]  /*0810*/  @!P5 FSETP.GEU.AND P0, PT, R18, -126, PT ;  /* 0xc2fc00001200d80b */ /* 0x000fe40003f0e000 */
[----:B------:R-:W-:Y:S01]  /*0820*/  FFMA.RZ R17, R16, R16, R17 ;  /* 0x0000001010117223 */ /* 0x000fe2000000c011 */
[----:B------:R-:W-:Y:S01]  /*0830*/  FADD R16, -R6, R27 ;  /* 0x0000001b06107221 */ /* 0x000fe20000000100 */
[----:B------:R-:W-:-:S03]  /*0840*/  @!P5 PLOP3.LUT P6, PT, P0, PT, PT, 0x80, 0x8 ;  /* 0x000000000008d81c */ /* 0x000fc600007cf070 */
[----:B------:R-:W-:Y:S01]  /*0850*/  FFMA.RZ R17, R16, R16, R17 ;  /* 0x0000001010117223 */ /* 0x000fe2000000c011 */
[----:B--2---:R-:W-:Y:S01]  /*0860*/  @!P4 FMUL R22, R22, R29 ;  /* 0x0000001d1616c220 */ /* 0x004fe20000400000 */
[----:B------:R-:W-:-:S03]  /*0870*/  P2R R26, PR, RZ, 0x40 ;  /* 0x00000040ff1a7803 */ /* 0x000fc60000000000 */
[----:B------:R-:W-:Y:S01]  /*0880*/  FSETP.GEU.AND P6, PT, R17, UR24, PT ;  /* 0x0000001811007c0b */ /* 0x000fe2000bfce000 */
[----:B------:R-:W-:Y:S01]  /*0890*/  @!P4 FMUL R22, R22, 1.4426950216293334961 ;  /* 0x3fb8aa3b1616c820 */ /* 0x000fe20000400000 */
[----:B------:R-:W-:-:S04]  /*08a0*/  PLOP3.LUT P0, PT, PT, PT, PT, 0x80, 0x8 ;  /* 0x000000000008781c */ /* 0x000fc80003f0f070 */
[----:B------:R-:W-:Y:S02]  /*08b0*/  @!P4 FSETP.GEU.AND P1, PT, R22, -126, PT ;  /* 0xc2fc00001600c80b */ /* 0x000fe40003f2e000 */
[----:B------:R-:W-:Y:S02]  /*08c0*/  P2R R16, PR, RZ, 0x10 ;  /* 0x00000010ff107803 */ /* 0x000fe40000000000 */
[----:B------:R-:W-:Y:S02]  /*08d0*/  @!P4 PLOP3.LUT P0, PT, P1, PT, PT, 0x80, 0x8 ;  /* 0x000000000008c81c */ /* 0x000fe40000f0f070 */
[----:B------:R-:W-:Y:S02]  /*08e0*/  ISETP.NE.AND P4, PT, R26, RZ, PT ;  /* 0x000000ff1a00720c */ /* 0x000fe40003f85270 */
[----:B------:R-:W0:Y:S01]  /*08f0*/  @!P6 LDC R26, c[0x0][0x38c] ;  /* 0x0000e300ff1aeb82 */ /* 0x000e220000000800 */
[----:B------:R-:W-:Y:S01]  /*0900*/  @!P3 FMUL R24, R24, 1.4426950216293334961 ;  /* 0x3fb8aa3b1818b820 */ /* 0x000fe20000400000 */
[----:B------:R-:W-:-:S04]  /*0910*/  P2R R21, PR, RZ, 0x20 ;  /* 0x00000020ff157803 */ /* 0x000fc80000000000 */
[----:B------:R-:W-:Y:S02]  /*0920*/  @!P3 FSETP.GEU.AND P2, PT, R24, -126, PT ;  /* 0xc2fc00001800b80b */ /* 0x000fe40003f4e000 */
[----:B------:R-:W-:Y:S02]  /*0930*/  PLOP3.LUT P1, PT, PT, PT, PT, 0x80, 0x8 ;  /* 0x000000000008781c */ /* 0x000fe40003f2f070 */
[----:B------:R-:W-:Y:S02]  /*0940*/  @!P3 PLOP3.LUT P1, PT, P2, PT, PT, 0x80, 0x8 ;  /* 0x000000000008b81c */ /* 0x000fe4000172f070 */
[----:B------:R-:W-:Y:S01]  /*0950*/  PLOP3.LUT P2, PT, PT, PT, PT, 0x80, 0x8 ;  /* 0x000000000008781c */ /* 0x000fe20003f4f070 */
[----:B0-----:R-:W-:-:S04]  /*0960*/  @!P6 FMUL R26, R17, R26 ;  /* 0x0000001a111ae220 */ /* 0x001fc80000400000 */
[----:B------:R-:W-:-:S05]  /*0970*/  @!P6 FMUL R26, R26, 1.4426950216293334961 ;  /* 0x3fb8aa3b1a1ae820 */ /* 0x000fca0000400000 */
[----:B------:R-:W-:-:S04]  /*0980*/  @!P6 FSETP.GEU.AND P5, PT, R26, -126, PT ;  /* 0xc2fc00001a00e80b */ /* 0x000fc80003fae000 */
[----:B------:R-:W-:Y:S02]  /*0990*/  @!P6 PLOP3.LUT P2, PT, P5, PT, PT, 0x80, 0x8 ;  /* 0x000000000008e81c */ /* 0x000fe40002f4f070 */
[----:B------:R-:W-:Y:S01]  /*09a0*/  ISETP.NE.AND P5, PT, R21, RZ, PT ;  /* 0x000000ff1500720c */ /* 0x000fe20003fa5270 */
[----:B------:R-:W-:-:S12]  /*09b0*/  @!P4 FMUL R18, R18, 0.5 ;  /* 0x3f0000001212c820 */ /* 0x000fd80000400000 */
[----:B------:R-:W0:Y:S01]  /*09c0*/  @!P5 MUFU.EX2 R28, R18 ;  /* 0x00000012001cd308 */ /* 0x000e220000000800 */
[----:B------:R-:W-:-:S05]  /*09d0*/  VOTEU.ALL UP1, P5 ;  /* 0x0000000000ff7886 */ /* 0x000fca0002820000 */
[----:B------:R-:W-:-:S04]  /*09e0*/  @!UP1 UIADD3 UR22, UP0, UPT, UR6, UR8, URZ ;  /* 0x0000000806169290 */ /* 0x000fc8000ff1e0ff */
[----:B------:R-:W-:-:S06]  /*09f0*/  @!UP1 UIADD3.X UR23, UPT, UPT, UR7, UR9, URZ, UP0, !UPT ;  /* 0x0000000907179290 */ /* 0x000fcc00087fe4ff */
[----:B------:R-:W-:Y:S01]  /*0a00*/  MOV R17, UR23 ;  /* 0x0000001700117c02 */ /* 0x000fe20008000f00 */
[----:B0-----:R-:W-:Y:S01]  /*0a10*/  @!P4 FMUL R28, R28, R28 ;  /* 0x0000001c1c1cc220 */ /* 0x001fe20000400000 */
[----:B------:R-:W-:Y:S02]  /*0a20*/  ISETP.NE.AND P4, PT, R16, RZ, PT ;  /* 0x000000ff1000720c */ /* 0x000fe40003f85270 */
[----:B------:R-:W-:-:S05]  /*0a30*/  MOV R16, UR22 ;  /* 0x0000001600107c02 */ /* 0x000fca0008000f00 */
[----:B------:R0:W2:Y:S01]  /*0a40*/  @!P5 LDG.E R17, desc[UR16][R16.64] ;  /* 0x000000101011d981 */ /* 0x0000a2000c1e1900 */
[----:B------:R-:W-:-:S05]  /*0a50*/  VOTEU.ALL UP0, P3 ;  /* 0x0000000000ff7886 */ /* 0x000fca0001800000 */
[----:B------:R-:W-:-:S05]  /*0a60*/  VOTEU.ALL UP2, P4 ;  /* 0x0000000000ff7886 */ /* 0x000fca0002040000 */
[----:B------:R-:W-:-:S04]  /*0a70*/  @!UP2 UIADD3 UR22, UP1, UPT, UR6, UR8, URZ ;  /* 0x000000080616a290 */ /* 0x000fc8000ff3e0ff */
[----:B------:R-:W-:Y:S02]  /*0a80*/  @!UP2 UIADD3.X UR23, UPT, UPT, UR7, UR9, URZ, UP1, !UPT ;  /* 0x000000090717a290 */ /* 0x000fe40008ffe4ff */
[----:B------:R-:W-:-:S04]  /*0a90*/  @!UP0 UIADD3 UR26, UP1, UPT, UR6, UR8, URZ ;  /* 0x00000008061a8290 */ /* 0x000fc8000ff3e0ff */
[----:B------:R-:W-:-:S03]  /*0aa0*/  @!UP0 UIADD3.X UR27, UPT, UPT, UR7, UR9, URZ, UP1, !UPT ;  /* 0x00000009071b8290 */ /* 0x000fc60008ffe4ff */
[----:B------:R-:W-:Y:S01]  /*0ab0*/  VOTEU.ALL UP1, P6 ;  /* 0x0000000000ff7886 */ /* 0x000fe20003020000 */
[----:B------:R-:W-:-:S04]  /*0ac0*/  MOV R18, UR22 ;  /* 0x0000001600127c02 */ /* 0x000fc80008000f00 */
[----:B------:R-:W-:Y:S01]  /*0ad0*/  @!UP1 UIADD3 UR22, UP0, UPT, UR6, UR8, URZ ;  /* 0x0000000806169290 */ /* 0x000fe2000ff1e0ff */
[----:B0-----:R-:W-:Y:S01]  /*0ae0*/  MOV R16, UR26 ;  /* 0x0000001a00107c02 */ /* 0x001fe20008000f00 */
[----:B--2---:R-:W-:-:S04]  /*0af0*/  @!P5 FMUL R28, R28, R17 ;  /* 0x000000111c1cd220 */ /* 0x004fc80000400000 */
[-C--:B------:R-:W-:Y:S01]  /*0b00*/  @!P5 FFMA R0, R19, R28.reuse, R0 ;  /* 0x0000001c1300d223 */ /* 0x080fe20000000000 */
[----:B------:R-:W-:Y:S01]  /*0b10*/  MOV R19, UR23 ;  /* 0x0000001700137c02 */ /* 0x000fe20008000f00 */
[----:B------:R-:W-:Y:S01]  /*0b20*/  @!UP1 UIADD3.X UR23, UPT, UPT, UR7, UR9, URZ, UP0, !UPT ;  /* 0x0000000907179290 */ /* 0x000fe200087fe4ff */
[----:B------:R-:W-:Y:S01]  /*0b30*/  MOV R17, UR27 ;  /* 0x0000001b00117c02 */ /* 0x000fe20008000f00 */
[----:B------:R-:W-:Y:S02]  /*0b40*/  @!P5 FFMA R3, R20, R28, R3 ;  /* 0x0000001c1403d223 */ /* 0x000fe40000000003 */
[----:B------:R0:W2:Y:S01]  /*0b50*/  @!P4 LDG.E R18, desc[UR16][R18.64+0x4] ;  /* 0x000004101212c981 */ /* 0x0000a2000c1e1900 */
[----:B------:R-:W-:Y:S02]  /*0b60*/  MOV R20, UR22 ;  /* 0x0000001600147c02 */ /* 0x000fe40008000f00 */
[----:B------:R-:W-:Y:S01]  /*0b70*/  MOV R21, UR23 ;  /* 0x0000001700157c02 */ /* 0x000fe20008000f00 */
[----:B------:R1:W3:Y:S04]  /*0b80*/  @!P3 LDG.E R16, desc[UR16][R16.64+0x8] ;  /* 0x000008101010b981 */ /* 0x0002e8000c1e1900 */
[----:B------:R-:W4:Y:S01]  /*0b90*/  @!P6 LDG.E R20, desc[UR16][R20.64+0xc] ;  /* 0x00000c101414e981 */ /* 0x000f22000c1e1900 */
[----:B------:R-:W-:Y:S01]  /*0ba0*/  @!P0 FMUL R22, R22, 0.5 ;  /* 0x3f00000016168820 */ /* 0x000fe20000400000 */
[----:B------:R-:W-:-:S03]  /*0bb0*/  @!P1 FMUL R24, R24, 0.5 ;  /* 0x3f00000018189820 */ /* 0x000fc60000400000 */
[----:B------:R-:W1:Y:S01]  /*0bc0*/  @!P4 MUFU.EX2 R29, R22 ;  /* 0x00000016001dc308 */ /* 0x000e620000000800 */
[----:B------:R-:W-:-:S07]  /*0bd0*/  @!P2 FMUL R26, R26, 0.5 ;  /* 0x3f0000001a1aa820 */ /* 0x000fce0000400000 */
[----:B0-----:R-:W0:Y:S08]  /*0be0*/  @!P3 MUFU.EX2 R19, R24 ;  /* 0x000000180013b308 */ /* 0x001e300000000800 */
[----:B-1----:R-:W1:Y:S01]  /*0bf0*/  @!P6 MUFU.EX2 R17, R26 ;  /* 0x0000001a0011e308 */ /* 0x002e620000000800 */
[----:B------:R-:W-:Y:S01]  /*0c00*/  @!P0 FMUL R29, R29, R29 ;  /* 0x0000001d1d1d8220 */ /* 0x000fe20000400000 */
[----:B------:R-:W-:-:S02]  /*0c10*/  UIADD3 UR6, UP0, UPT, UR6, 0x10, URZ ;  /* 0x0000001006067890 */ /* 0x000fc4000ff1e0ff */
[----:B------:R-:W-:Y:S01]  /*0c20*/  UIADD3 UR12, UPT, UPT, UR12, 0x4, URZ ;  /* 0x000000040c0c7890 */ /* 0x000fe2000fffe0ff */
[----:B------:R-:W-:Y:S01]  /*0c30*/  @!P5 FFMA R4, R9, R28, R4 ;  /* 0x0000001c0904d223 */ /* 0x000fe20000000004 */
[----:B------:R-:W-:Y:S01]  /*0c40*/  @!P5 FADD R5, R5, R28 ;  /* 0x0000001c0505d221 */ /* 0x000fe20000000000 */
[----:B------:R-:W-:Y:S01]  /*0c50*/  UIADD3.X UR7, UPT, UPT, URZ, UR7, URZ, UP0, !UPT ;  /* 0x00000007ff077290 */ /* 0x000fe200087fe4ff */
[----:B0-----:R-:W-:Y:S01]  /*0c60*/  @!P1 FMUL R19, R19, R19 ;  /* 0x0000001313139220 */ /* 0x001fe20000400000 */
[----:B------:R-:W-:Y:S01]  /*0c70*/  UISETP.NE.AND UP0, UPT, UR12, URZ, UPT ;  /* 0x000000ff0c00728c */ /* 0x000fe2000bf05270 */
[----:B-1----:R-:W-:Y:S01]  /*0c80*/  @!P2 FMUL R17, R17, R17 ;  /* 0x000000111111a220 */ /* 0x002fe20000400000 */
[----:B--2---:R-:W-:-:S04]  /*0c90*/  @!P4 FMUL R18, R29, R18 ;  /* 0x000000121d12c220 */ /* 0x004fc80000400000 */
[----:B------:R-:W-:Y:S01]  /*0ca0*/  @!P4 FFMA R0, R15, R18, R0 ;  /* 0x000000120f00c223 */ /* 0x000fe20000000000 */
[----:B---3--:R-:W-:Y:S01]  /*0cb0*/  @!P3 FMUL R16, R19, R16 ;  /* 0x000000101310b220 */ /* 0x008fe20000400000 */
[-C--:B------:R-:W-:Y:S01]  /*0cc0*/  @!P4 FFMA R3, R10, R18.reuse, R3 ;  /* 0x000000120a03c223 */ /* 0x080fe20000000003 */
[----:B------:R-:W-:Y:S01]  /*0cd0*/  @!P4 FFMA R4, R11, R18, R4 ;  /* 0x000000120b04c223 */ /* 0x000fe20000000004 */
[----:B------:R-:W-:Y:S01]  /*0ce0*/  @!P4 FADD R5, R5, R18 ;  /* 0x000000120505c221 */ /* 0x000fe20000000000 */
[-C--:B------:R-:W-:Y:S01]  /*0cf0*/  @!P3 FFMA R0, R23, R16.reuse, R0 ;  /* 0x000000101700b223 */ /* 0x080fe20000000000 */
[-C--:B------:R-:W-:Y:S01]  /*0d00*/  @!P3 FFMA R3, R12, R16.reuse, R3 ;  /* 0x000000100c03b223 */ /* 0x080fe20000000003 */
[----:B------:R-:W-:Y:S01]  /*0d10*/  @!P3 FFMA R4, R13, R16, R4 ;  /* 0x000000100d04b223 */ /* 0x000fe20000000004 */
[----:B----4-:R-:W-:Y:S01]  /*0d20*/  @!P6 FMUL R20, R17, R20 ;  /* 0x000000141114e220 */ /* 0x010fe20000400000 */
[----:B------:R-:W-:-:S03]  /*0d30*/  @!P3 FADD R5, R5, R16 ;  /* 0x000000100505b221 */ /* 0x000fc60000000000 */
[-C--:B------:R-:W-:Y:S01]  /*0d40*/  @!P6 FFMA R0, R27, R20.reuse, R0 ;  /* 0x000000141b00e223 */ /* 0x080fe20000000000 */
[-C--:B------:R-:W-:Y:S01]  /*0d50*/  @!P6 FFMA R3, R14, R20.reuse, R3 ;  /* 0x000000140e03e223 */ /* 0x080fe20000000003 */
[----:B------:R-:W-:Y:S01]  /*0d60*/  @!P6 FFMA R4, R25, R20, R4 ;  /* 0x000000141904e223 */ /* 0x000fe20000000004 */
[----:B------:R-:W-:Y:S01]  /*0d70*/  @!P6 FADD R5, R5, R20 ;  /* 0x000000140505e221 */ /* 0x000fe20000000000 */
[----:B------:R-:W-:Y:S06]  /*0d80*/  BRA.U UP0, `(.L_x_8) ;  /* 0xfffffff500847547 */ /* 0x000fec000b83ffff */
.L_x_7:
[----:B------:R-:W-:-:S09]  /*0d90*/  UISETP.NE.AND UP0, UPT, UR21, URZ, UPT ;  /* 0x000000ff1500728c */ /* 0x000fd2000bf05270 */
[----:B------:R-:W-:Y:S05]  /*0da0*/  BRA.U !UP0, `(.L_x_6) ;  /* 0x00000009080c7547 */ /* 0x000fea000b800000 */
[----:B------:R-:W0:Y:S01]  /*0db0*/  LDCU UR6, c[0x0][0x380] ;  /* 0x00007000ff0677ac */ /* 0x000e220008000800 */
[----:B------:R-:W-:Y:S02]  /*0dc0*/  UISETP.NE.AND UP1, UPT, UR21, 0x1, UPT ;  /* 0x000000011500788c */ /* 0x000fe4000bf25270 */
[----:B------:R-:W-:-:S04]  /*0dd0*/  ULOP3.LUT UR7, UR5, 0x1, URZ, 0xc0, !UPT ;  /* 0x0000000105077892 */ /* 0x000fc8000f8ec0ff */
[----:B------:R-:W-:Y:S02]  /*0de0*/  UISETP.NE.U32.AND UP0, UPT, UR7, 0x1, UPT ;  /* 0x000000010700788c */ /* 0x000fe4000bf05070 */
[----:B0-----:R-:W-:-:S04]  /*0df0*/  UIMAD UR12, UR6, 0x3, URZ ;  /* 0x00000003060c78a4 */ /* 0x001fc8000f8e02ff */
[----:B------:R-:W-:Y:S01]  /*0e00*/  USHF.R.S32.HI UR13, URZ, 0x1f, UR12 ;  /* 0x0000001fff0d7899 */ /* 0x000fe2000801140c */
[----:B------:R-:W-:Y:S11]  /*0e10*/  BRA.U !UP1, `(.L_x_9) ;  /* 0x0000000509387547 */ /* 0x000ff6000b800000 */
[----:B------:R-:W0:Y:S01]  /*0e20*/  LDCU.64 UR6, c[0x0][0x390] ;  /* 0x00007200ff0677ac */ /* 0x000e220008000a00 */
[----:B------:R-:W-:-:S04]  /*0e30*/  UIADD3 UR11, UPT, UPT, UR4, UR5, URZ ;  /* 0x00000005040b7290 */ /* 0x000fc8000fffe0ff */
[----:B------:R-:W-:Y:S02]  /*0e40*/  UIADD3 UR8, UPT, UPT, UR11, UR5, URZ ;  /* 0x000000050b087290 */ /* 0x000fe4000fffe0ff */
[----:B0-----:R-:W-:Y:S02]  /*0e50*/  UIMAD.WIDE.U32 UR24, UR4, 0x4, UR6 ;  /* 0x00000004041878a5 */ /* 0x001fe4000f8e0006 */
[----:B------:R-:W-:Y:S02]  /*0e60*/  UIMAD.WIDE.U32 UR8, UR8, 0x4, UR6 ;  /* 0x00000004080878a5 */ /* 0x000fe4000f8e0006 */
[----:B------:R-:W-:Y:S02]  /*0e70*/  UIMAD.WIDE.U32 UR6, UR11, 0x4, UR6 ;  /* 0x000000040b0678a5 */ /* 0x000fe4000f8e0006 */
[----:B------:R-:W-:Y:S02]  /*0e80*/  UIMAD.WIDE.U32 UR10, UR10, 0x4, UR24 ;  /* 0x000000040a0a78a5 */ /* 0x000fe4000f8e0018 */
[----:B------:R-:W-:Y:S01]  /*0e90*/  MOV R22, UR8 ;  /* 0x0000000800167c02 */ /* 0x000fe20008000f00 */
[----:B------:R-:W-:Y:S01]  /*0ea0*/  UIMAD.WIDE.U32 UR22, UR5, 0x4, UR24 ;  /* 0x00000004051678a5 */ /* 0x000fe2000f8e0018 */
[----:B------:R-:W-:-:S02]  /*0eb0*/  MOV R23, UR9 ;  /* 0x0000000900177c02 */ /* 0x000fc40008000f00 */
[----:B------:R-:W-:Y:S01]  /*0ec0*/  MOV R20, UR6 ;  /* 0x0000000600147c02 */ /* 0x000fe20008000f00 */
[----:B------:R-:W0:Y:S01]  /*0ed0*/  LDCU UR9, c[0x0][0x388] ;  /* 0x00007100ff0977ac */ /* 0x000e220008000800 */
[----:B------:R-:W-:Y:S01]  /*0ee0*/  MOV R21, UR7 ;  /* 0x0000000700157c02 */ /* 0x000fe20008000f00 */
[----:B------:R-:W2:Y:S01]  /*0ef0*/  LDG.E R9, desc[UR16][R22.64] ;  /* 0x0000001016097981 */ /* 0x000ea2000c1e1900 */
[----:B------:R-:W-:Y:S02]  /*0f00*/  MOV R24, UR10 ;  /* 0x0000000a00187c02 */ /* 0x000fe40008000f00 */
[----:B------:R-:W-:Y:S01]  /*0f10*/  MOV R25, UR11 ;  /* 0x0000000b00197c02 */ /* 0x000fe20008000f00 */
[----:B------:R-:W3:Y:S01]  /*0f20*/  LDG.E R16, desc[UR16][R20.64] ;  /* 0x0000001014107981 */ /* 0x000ee2000c1e1900 */
[----:B------:R-:W-:Y:S02]  /*0f30*/  MOV R14, UR22 ;  /* 0x00000016000e7c02 */ /* 0x000fe40008000f00 */
[----:B------:R-:W-:Y:S01]  /*0f40*/  MOV R15, UR23 ;  /* 0x00000017000f7c02 */ /* 0x000fe20008000f00 */
[----:B------:R-:W4:Y:S01]  /*0f50*/  LDG.E R17, desc[UR16][R24.64+0x4] ;  /* 0x0000041018117981 */ /* 0x000f22000c1e1900 */
[----:B------:R-:W-:-:S02]  /*0f60*/  MOV R10, UR24 ;  /* 0x00000018000a7c02 */ /* 0x000fc40008000f00 */
[----:B------:R-:W-:Y:S01]  /*0f70*/  MOV R11, UR25 ;  /* 0x00000019000b7c02 */ /* 0x000fe20008000f00 */
[----:B------:R-:W4:Y:S01]  /*0f80*/  LDG.E R14, desc[UR16][R14.64+0x4] ;  /* 0x000004100e0e7981 */ /* 0x000f22000c1e1900 */
[----:B------:R-:W-:Y:S02]  /*0f90*/  MOV R13, UR25 ;  /* 0x00000019000d7c02 */ /* 0x000fe40008000f00 */
[----:B------:R-:W-:Y:S01]  /*0fa0*/  MOV R12, UR24 ;  /* 0x00000018000c7c02 */ /* 0x000fe20008000f00 */
[----:B------:R1:W4:Y:S04]  /*0fb0*/  LDG.E R19, desc[UR16][R10.64] ;  /* 0x000000100a137981 */ /* 0x000328000c1e1900 */
[----:B------:R-:W4:Y:S01]  /*0fc0*/  LDG.E R13, desc[UR16][R12.64+0x4] ;  /* 0x000004100c0d7981 */ /* 0x000f22000c1e1900 */
[----:B------:R-:W-:-:S04]  /*0fd0*/  UIADD3 UR6, UP1, UPT, UR12, UR4, URZ ;  /* 0x000000040c067290 */ /* 0x000fc8000ff3e0ff */
[----:B------:R-:W-:Y:S02]  /*0fe0*/  UIADD3.X UR7, UPT, UPT, URZ, UR13, URZ, UP1, !UPT ;  /* 0x0000000dff077290 */ /* 0x000fe40008ffe4ff */
[----:B------:R-:W-:-:S04]  /*0ff0*/  ULEA UR8, UP1, UR6, UR18, 0x2 ;  /* 0x0000001206087291 */ /* 0x000fc8000f8210ff */
[----:B------:R-:W-:-:S06]  /*1000*/  ULEA.HI.X UR7, UR6, UR19, UR7, 0x2, UP1 ;  /* 0x0000001306077291 */ /* 0x000fcc00088f1407 */
[----:B-1----:R-:W-:Y:S01]  /*1010*/  MOV R11, UR7 ;  /* 0x00000007000b7c02 */ /* 0x002fe20008000f00 */
[----:B--2--5:R-:W-:Y:S01]  /*1020*/  FADD R26, -R8, R9 ;  /* 0x00000009081a7221 */ /* 0x024fe20000000100 */
[----:B---3--:R-:W-:-:S03]  /*1030*/  FADD R18, -R7, R16 ;  /* 0x0000001007127221 */ /* 0x008fc60000000100 */
[----:B------:R-:W-:Y:S01]  /*1040*/  FMUL.RZ R21, R26, R26 ;  /* 0x0000001a1a157220 */ /* 0x000fe2000040c000 */
[----:B----4-:R-:W-:-:S03]  /*1050*/  FADD R22, -R8, R17 ;  /* 0x0000001108167221 */ /* 0x010fc60000000100 */
[----:B------:R-:W-:Y:S01]  /*1060*/  FFMA.RZ R18, R18, R18, R21 ;  /* 0x0000001212127223 */ /* 0x000fe2000000c015 */
[----:B------:R-:W-:Y:S01]  /*1070*/  FADD R20, -R7, R14 ;  /* 0x0000000e07147221 */ /* 0x000fe20000000100 */
[----:B------:R-:W-:Y:S01]  /*1080*/  FMUL.RZ R23, R22, R22 ;  /* 0x0000001616177220 */ /* 0x000fe2000040c000 */
[----:B------:R-:W-:-:S03]  /*1090*/  FADD R15, -R6, R19 ;  /* 0x00000013060f7221 */ /* 0x000fc60000000100 */
[----:B------:R-:W-:Y:S01]  /*10a0*/  FFMA.RZ R23, R20, R20, R23 ;  /* 0x0000001414177223 */ /* 0x000fe2000000c017 */
[----:B------:R-:W-:Y:S01]  /*10b0*/  FADD R10, -R6, R13 ;  /* 0x0000000d060a7221 */ /* 0x000fe20000000100 */
[----:B------:R-:W-:-:S03]  /*10c0*/  FFMA.RZ R18, R15, R15, R18 ;  /* 0x0000000f0f127223 */ /* 0x000fc6000000c012 */
[----:B------:R-:W-:Y:S02]  /*10d0*/  FFMA.RZ R23, R10, R10, R23 ;  /* 0x0000000a0a177223 */ /* 0x000fe4000000c017 */
[----:B0-----:R-:W-:-:S03]  /*10e0*/  FSETP.GEU.AND P2, PT, R18, UR9, PT ;  /* 0x0000000912007c0b */ /* 0x001fc6000bf4e000 */
[----:B------:R-:W-:Y:S02]  /*10f0*/  FSETP.GEU.AND P3, PT, R23, UR9, PT ;  /* 0x0000000917007c0b */ /* 0x000fe4000bf6e000 */
[----:B------:R-:W-:-:S08]  /*1100*/  MOV R10, UR8 ;  /* 0x00000008000a7c02 */ /* 0x000fd00008000f00 */
[----:B------:R-:W2:Y:S01]  /*1110*/  @!P2 LDG.E R15, desc[UR16][R10.64] ;  /* 0x000000100a0fa981 */ /* 0x000ea2000c1e1900 */
[----:B------:R-:W0:Y:S03]  /*1120*/  @!P2 LDC R21, c[0x0][0x38c] ;  /* 0x0000e300ff15ab82 */ /* 0x000e260000000800 */
[----:B------:R1:W3:Y:S05]  /*1130*/  @!P3 LDG.E R20, desc[UR16][R10.64+0x4] ;  /* 0x000004100a14b981 */ /* 0x0002ea000c1e1900 */
[----:B------:R-:W4:Y:S01]  /*1140*/  @!P3 LDC R22, c[0x0][0x38c] ;  /* 0x0000e300ff16bb82 */ /* 0x000f220000000800 */
[----:B------:R-:W-:Y:S01]  /*1150*/  PLOP3.LUT P0, PT, PT, PT, PT, 0x80, 0x8 ;  /* 0x000000000008781c */ /* 0x000fe20003f0f070 */
[----:B0-----:R-:W-:-:S04]  /*1160*/  @!P2 FMUL R12, R18, R21 ;  /* 0x00000015120ca220 */ /* 0x001fc80000400000 */
[----:B------:R-:W-:Y:S01]  /*1170*/  @!P2 FMUL R12, R12, 1.4426950216293334961 ;  /* 0x3fb8aa3b0c0ca820 */ /* 0x000fe20000400000 */
[----:B----4-:R-:W-:-:S04]  /*1180*/  @!P3 FMUL R18, R23, R22 ;  /* 0x000000161712b220 */ /* 0x010fc80000400000 */
[----:B------:R-:W-:Y:S01]  /*1190*/  @!P2 FSETP.GEU.AND P1, PT, R12, -126, PT ;  /* 0xc2fc00000c00a80b */ /* 0x000fe20003f2e000 */
[----:B------:R-:W-:-:S03]  /*11a0*/  @!P3 FMUL R18, R18, 1.4426950216293334961 ;  /* 0x3fb8aa3b1212b820 */ /* 0x000fc60000400000 */
[----:B------:R-:W-:Y:S02]  /*11b0*/  @!P2 PLOP3.LUT P0, PT, P1, PT, PT, 0x80, 0x8 ;  /* 0x000000000008a81c */ /* 0x000fe40000f0f070 */
[----:B------:R-:W-:Y:S02]  /*11c0*/  @!P3 FSETP.GEU.AND P4, PT, R18, -126, PT ;  /* 0xc2fc00001200b80b */ /* 0x000fe40003f8e000 */
[----:B------:R-:W-:Y:S02]  /*11d0*/  PLOP3.LUT P1, PT, PT, PT, PT, 0x80, 0x8 ;  /* 0x000000000008781c */ /* 0x000fe40003f2f070 */
[----:B------:R-:W-:-:S07]  /*11e0*/  @!P3 PLOP3.LUT P1, PT, P4, PT, PT, 0x80, 0x8 ;  /* 0x000000000008b81c */ /* 0x000fce000272f070 */
[----:B------:R-:W-:-:S04]  /*11f0*/  @!P0 FMUL R12, R12, 0.5 ;  /* 0x3f0000000c0c8820 */ /* 0x000fc80000400000 */
[----:B-1----:R-:W0:Y:S02]  /*1200*/  @!P2 MUFU.EX2 R10, R12 ;  /* 0x0000000c000aa308 */ /* 0x002e240000000800 */
[----:B------:R-:W-:-:S06]  /*1210*/  @!P1 FMUL R18, R18, 0.5 ;  /* 0x3f00000012129820 */ /* 0x000fcc0000400000 */
[----:B------:R-:W1:Y:S01]  /*1220*/  @!P3 MUFU.EX2 R11, R18 ;  /* 0x00000012000bb308 */ /* 0x000e620000000800 */
[----:B0-----:R-:W-:Y:S01]  /*1230*/  @!P0 FMUL R10, R10, R10 ;  /* 0x0000000a0a0a8220 */ /* 0x001fe20000400000 */
[----:B-1----:R-:W-:Y:S01]  /*1240*/  @!P1 FMUL R11, R11, R11 ;  /* 0x0000000b0b0b9220 */ /* 0x002fe20000400000 */
[----:B------:R-:W-:Y:S02]  /*1250*/  UIADD3 UR4, UPT, UPT, UR4, 0x2, URZ ;  /* 0x0000000204047890 */ /* 0x000fe4000fffe0ff */
[----:B--2---:R-:W-:Y:S01]  /*1260*/  @!P2 FMUL R10, R10, R15 ;  /* 0x0000000f0a0aa220 */ /* 0x004fe20000400000 */
[----:B---3--:R-:W-:-:S03]  /*1270*/  @!P3 FMUL R20, R11, R20 ;  /* 0x000000140b14b220 */ /* 0x008fc60000400000 */
[-C--:B------:R-:W-:Y:S01]  /*1280*/  @!P2 FFMA R0, R19, R10.reuse, R0 ;  /* 0x0000000a1300a223 */ /* 0x080fe20000000000 */
[-C--:B------:R-:W-:Y:S01]  /*1290*/  @!P2 FFMA R3, R16, R10.reuse, R3 ;  /* 0x0000000a1003a223 */ /* 0x080fe20000000003 */
[----:B------:R-:W-:Y:S01]  /*12a0*/  @!P2 FFMA R4, R9, R10, R4 ;  /* 0x0000000a0904a223 */ /* 0x000fe20000000004 */
[----:B------:R-:W-:Y:S01]  /*12b0*/  @!P2 FADD R5, R5, R10 ;  /* 0x0000000a0505a221 */ /* 0x000fe20000000000 */
[-C--:B------:R-:W-:Y:S01]  /*12c0*/  @!P3 FFMA R0, R13, R20.reuse, R0 ;  /* 0x000000140d00b223 */ /* 0x080fe20000000000 */
[-C--:B------:R-:W-:Y:S01]  /*12d0*/  @!P3 FFMA R3, R14, R20.reuse, R3 ;  /* 0x000000140e03b223 */ /* 0x080fe20000000003 */
[----:B------:R-:W-:Y:S01]  /*12e0*/  @!P3 FFMA R4, R17, R20, R4 ;  /* 0x000000141104b223 */ /* 0x000fe20000000004 */
[----:B------:R-:W-:-:S07]  /*12f0*/  @!P3 FADD R5, R5, R20 ;  /* 0x000000140505b221 */ /* 0x000fce0000000000 */
.L_x_9:
[----:B------:R-:W-:Y:S05]  /*1300*/  BRA.U UP0, `(.L_x_6) ;  /* 0x0000000100b47547 */ /* 0x000fea000b800000 */
[----:B------:R-:W0:Y:S01]  /*1310*/  LDCU.64 UR10, c[0x0][0x390] ;  /* 0x00007200ff0a77ac */ /* 0x000e220008000a00 */
[----:B------:R-:W-:-:S04]  /*1320*/  UIADD3 UR8, UPT, UPT, UR4, UR5, URZ ;  /* 0x0000000504087290 */ /* 0x000fc8000fffe0ff */
[----:B------:R-:W-:Y:S01]  /*1330*/  UIADD3 UR6, UPT, UPT, UR8, UR5, URZ ;  /* 0x0000000508067290 */ /* 0x000fe2000fffe0ff */
[----:B------:R-:W1:Y:S03]  /*1340*/  LDCU UR5, c[0x0][0x388] ;  /* 0x00007100ff0577ac */ /* 0x000e660008000800 */
[----:B0-----:R-:W-:Y:S02]  /*1350*/  UIMAD.WIDE.U32 UR6, UR6, 0x4, UR10 ;  /* 0x00000004060678a5 */ /* 0x001fe4000f8e000a */
[----:B------:R-:W-:-:S04]  /*1360*/  UIMAD.WIDE.U32 UR8, UR8, 0x4, UR10 ;  /* 0x00000004080878a5 */ /* 0x000fc8000f8e000a */
        /* <DEDUP_REMOVED lines=8> */
[----:B------:R-:W3:Y:S04]  /*13f0*/  LDG.E R14, desc[UR16][R14.64] ;  /* 0x000000100e0e7981 */ /* 0x000ee8000c1e1900 */
[----:B------:R-:W4:Y:S01]  /*1400*/  LDG.E R11, desc[UR16][R10.64] ;  /* 0x000000100a0b7981 */ /* 0x000f22000c1e1900 */
[----:B------:R-:W-:Y:S01]  /*1410*/  BSSY.RECONVERGENT B0, `(.L_x_6) ;  /* 0x000001c000007945 */ /* 0x000fe20003800200 */
[----:B--2--5:R-:W-:-:S04]  /*1420*/  FADD R8, -R8, R13 ;  /* 0x0000000d08087221 */ /* 0x024fc80000000100 */
[----:B------:R-:W-:Y:S01]  /*1430*/  FMUL.RZ R8, R8, R8 ;  /* 0x0000000808087220 */ /* 0x000fe2000040c000 */
[----:B---3--:R-:W-:Y:S01]  /*1440*/  FADD R7, -R7, R14 ;  /* 0x0000000e07077221 */ /* 0x008fe20000000100 */
[----:B----4-:R-:W-:-:S03]  /*1450*/  FADD R6, -R6, R11 ;  /* 0x0000000b06067221 */ /* 0x010fc60000000100 */
[----:B------:R-:W-:-:S04]  /*1460*/  FFMA.RZ R7, R7, R7, R8 ;  /* 0x0000000707077223 */ /* 0x000fc8000000c008 */
[----:B------:R-:W-:-:S05]  /*1470*/  FFMA.RZ R8, R6, R6, R7 ;  /* 0x0000000606087223 */ /* 0x000fca000000c007 */
[----:B-1----:R-:W-:-:S13]  /*1480*/  FSETP.GEU.AND P0, PT, R8, UR5, PT ;  /* 0x0000000508007c0b */ /* 0x002fda000bf0e000 */
[----:B------:R-:W-:Y:S05]  /*1490*/  @P0 BRA `(.L_x_10) ;  /* 0x00000000004c0947 */ /* 0x000fea0003800000 */
[----:B------:R-:W-:-:S04]  /*14a0*/  UIADD3 UR5, UP0, UPT, UR12, UR4, URZ ;  /* 0x000000040c057290 */ /* 0x000fc8000ff1e0ff */
[----:B------:R-:W-:Y:S02]  /*14b0*/  UIADD3.X UR6, UPT, UPT, URZ, UR13, URZ, UP0, !UPT ;  /* 0x0000000dff067290 */ /* 0x000fe400087fe4ff */
[----:B------:R-:W-:-:S04]  /*14c0*/  ULEA UR7, UP0, UR5, UR18, 0x2 ;  /* 0x0000001205077291 */ /* 0x000fc8000f8010ff */
[----:B------:R-:W-:Y:S02]  /*14d0*/  ULEA.HI.X UR5, UR5, UR19, UR6, 0x2, UP0 ;  /* 0x0000001305057291 */ /* 0x000fe400080f1406 */
[----:B------:R-:W-:-:S04]  /*14e0*/  MOV R6, UR7 ;  /* 0x0000000700067c02 */ /* 0x000fc80008000f00 */
[----:B------:R-:W-:-:S05]  /*14f0*/  MOV R7, UR5 ;  /* 0x0000000500077c02 */ /* 0x000fca0008000f00 */
[----:B------:R-:W2:Y:S01]  /*1500*/  LDG.E R6, desc[UR16][R6.64] ;  /* 0x0000001006067981 */ /* 0x000ea2000c1e1900 */
[----:B------:R-:W0:Y:S02]  /*1510*/  LDCU UR5, c[0x0][0x38c] ;  /* 0x00007180ff0577ac */ /* 0x000e240008000800 */
[----:B0-----:R-:W-:-:S04]  /*1520*/  FMUL R8, R8, UR5 ;  /* 0x0000000508087c20 */ /* 0x001fc80008400000 */
[----:B------:R-:W-:-:S05]  /*1530*/  FMUL R8, R8, 1.4426950216293334961 ;  /* 0x3fb8aa3b08087820 */ /* 0x000fca0000400000 */
[----:B------:R-:W-:-:S13]  /*1540*/  FSETP.GEU.AND P0, PT, R8, -126, PT ;  /* 0xc2fc00000800780b */ /* 0x000fda0003f0e000 */
[----:B------:R-:W-:-:S04]  /*1550*/  @!P0 FMUL R8, R8, 0.5 ;  /* 0x3f00000008088820 */ /* 0x000fc80000400000 */
[----:B------:R-:W0:Y:S02]  /*1560*/  MUFU.EX2 R9, R8 ;  /* 0x0000000800097308 */ /* 0x000e240000000800 */
[----:B0-----:R-:W-:-:S04]  /*1570*/  @!P0 FMUL R9, R9, R9 ;  /* 0x0000000909098220 */ /* 0x001fc80000400000 */
[----:B--2---:R-:W-:-:S04]  /*1580*/  FMUL R9, R9, R6 ;  /* 0x0000000609097220 */ /* 0x004fc80000400000 */
[-C--:B------:R-:W-:Y:S01]  /*1590*/  FFMA R0, R11, R9.reuse, R0 ;  /* 0x000000090b007223 */ /* 0x080fe20000000000 */
[-C--:B------:R-:W-:Y:S01]  /*15a0*/  FFMA R3, R14, R9.reuse, R3 ;  /* 0x000000090e037223 */ /* 0x080fe20000000003 */
[----:B------:R-:W-:Y:S01]  /*15b0*/  FFMA R4, R13, R9, R4 ;  /* 0x000000090d047223 */ /* 0x000fe20000000004 */
[----:B------:R-:W-:-:S07]  /*15c0*/  FADD R5, R5, R9 ;  /* 0x0000000905057221 */ /* 0x000fce0000000000 */
.L_x_10:
[----:B------:R-:W-:Y:S05]  /*15d0*/  BSYNC.RECONVERGENT B0 ;  /* 0x0000000000007941 */ /* 0x000fea0003800200 */
.L_x_6:
[----:B------:R-:W0:Y:S01]  /*15e0*/  LDC R13, c[0x0][0x380] ;  /* 0x0000e000ff0d7b82 */ /* 0x000e220000000800 */
[----:B------:R-:W-:Y:S02]  /*15f0*/  MOV R9, 0x4 ;  /* 0x0000000400097802 */ /* 0x000fe40000000f00 */
[----:B-----5:R-:W-:-:S03]  /*1600*/  MOV R7, 0x4 ;  /* 0x0000000400077802 */ /* 0x020fc60000000f00 */
[----:B------:R-:W-:-:S04]  /*1610*/  IMAD.WIDE R8, R2, R9, UR18 ;  /* 0x0000001202087e25 */ /* 0x000fc8000f8e0209 */
[----:B------:R-:W-:-:S05]  /*1620*/  IMAD.WIDE R6, R2, R7, UR14 ;  /* 0x0000000e02067e25 */ /* 0x000fca000f8e0207 */
[----:B------:R-:W-:Y:S04]  /*1630*/  STG.E desc[UR16][R6.64], R5 ;  /* 0x0000000506007986 */ /* 0x000fe8000c101910 */
[----:B------:R-:W-:Y:S01]  /*1640*/  STG.E desc[UR16][R8.64], R0 ;  /* 0x0000000008007986 */ /* 0x000fe2000c101910 */
[----:B0-----:R-:W-:-:S05]  /*1650*/  IMAD.WIDE R10, R13, 0x4, R8 ;  /* 0x000000040d0a7825 */ /* 0x001fca00078e0208 */
[----:B------:R-:W-:Y:S01]  /*1660*/  STG.E desc[UR16][R10.64], R3 ;  /* 0x000000030a007986 */ /* 0x000fe2000c101910 */
[----:B------:R-:W-:-:S05]  /*1670*/  IMAD.WIDE R12, R13, 0x4, R10 ;  /* 0x000000040d0c7825 */ /* 0x000fca00078e020a */
[----:B------:R-:W-:Y:S01]  /*1680*/  STG.E desc[UR16][R12.64], R4 ;  /* 0x000000040c007986 */ /* 0x000fe2000c101910 */
[----:B------:R-:W-:Y:S05]  /*1690*/  EXIT ;  /* 0x000000000000794d */ /* 0x000fea0003800000 */
.L_x_11:
        /* <DEDUP_REMOVED lines=14> */
.L_x_48:


//--------------------- .text._Z16cpd_psumpt1_cudaiifffPf --------------------------
	.section	.text._Z16cpd_psumpt1_cudaiifffPf,"ax",@progbits
	.align	128
        .global         _Z16cpd_psumpt1_cudaiifffPf
        .type           _Z16cpd_psumpt1_cudaiifffPf,@function
        .size           _Z16cpd_psumpt1_cudaiifffPf,(.L_x_46 - _Z16cpd_psumpt1_cudaiifffPf)
        .other          _Z16cpd_psumpt1_cudaiifffPf,@"STO_CUDA_ENTRY STV_DEFAULT"
_Z16cpd_psumpt1_cudaiifffPf:
.text._Z16cpd_psumpt1_cudaiifffPf:
        /* <DEDUP_REMOVED lines=11> */
[----:B------:R-:W-:Y:S01]  /*00b0*/  HFMA2 R13, -RZ, RZ, 0, 0 ;  /* 0x00000000ff0d7431 */ /* 0x000fe200000001ff */
[----:B------:R-:W-:-:S04]  /*00c0*/  SHF.R.S32.HI R4, RZ, 0x1f, R5 ;  /* 0x0000001fff047819 */ /* 0x000fc80000011405 */
[----:B------:R-:W2:Y:S01]  /*00d0*/  LDC.64 R2, c[0x0][0x398] ;  /* 0x0000e600ff027b82 */ /* 0x000ea20000000a00 */
[----:B0-----:R-:W-:Y:S01]  /*00e0*/  ISETP.GE.AND P0, PT, R15, 0x1, PT ;  /* 0x000000010f00780c */ /* 0x001fe20003f06270 */
[----:B--2---:R-:W-:-:S04]  /*00f0*/  IMAD.WIDE R6, R5, 0x4, R2 ;  /* 0x0000000405067825 */ /* 0x004fc800078e0202 */
[----:B------:R-:W-:-:S04]  /*0100*/  IMAD.WIDE R2, R11, 0x4, R2 ;  /* 0x000000040b027825 */ /* 0x000fc800078e0202 */
[----:B------:R-:W-:-:S04]  /*0110*/  IMAD.WIDE R8, R17, 0x4, R6 ;  /* 0x0000000411087825 */ /* 0x000fc800078e0206 */
[----:B------:R-:W-:Y:S01]  /*0120*/  IMAD.WIDE R10, R17, 0x4, R8 ;  /* 0x00000004110a7825 */ /* 0x000fe200078e0208 */
[----:B-1----:R-:W-:Y:S06]  /*0130*/  @!P0 BRA `(.L_x_12) ;  /* 0x0000001400cc8947 */ /* 0x002fec0003800000 */
[----:B------:R0:W5:Y:S04]  /*0140*/  LDG.E R0, desc[UR6][R6.64] ;  /* 0x0000000606007981 */ /* 0x000168000c1e1900 */
[----:B------:R0:W5:Y:S04]  /*0150*/  LDG.E R12, desc[UR6][R8.64] ;  /* 0x00000006080c7981 */ /* 0x000168000c1e1900 */
[----:B------:R0:W5:Y:S01]  /*0160*/  LDG.E R14, desc[UR6][R10.64] ;  /* 0x000000060a0e7981 */ /* 0x000162000c1e1900 */
[C---:B------:R-:W-:Y:S02]  /*0170*/  ISETP.GE.U32.AND P0, PT, R15.reuse, 0x8, PT ;  /* 0x000000080f00780c */ /* 0x040fe40003f06070 */
[----:B------:R-:W-:-:S02]  /*0180*/  SHF.L.U32 R17, R15, 0x1, RZ ;  /* 0x000000010f117819 */ /* 0x000fc400000006ff */
[----:B------:R-:W-:Y:S02]  /*0190*/  LOP3.LUT R18, R15, 0x7, RZ, 0xc0, !PT ;  /* 0x000000070f127812 */ /* 0x000fe400078ec0ff */
[----:B------:R-:W-:Y:S02]  /*01a0*/  MOV R13, RZ ;  /* 0x000000ff000d7202 */ /* 0x000fe40000000f00 */
[----:B------:R-:W-:-:S05]  /*01b0*/  MOV R16, RZ ;  /* 0x000000ff00107202 */ /* 0x000fca0000000f00 */
[----:B0-----:R-:W-:Y:S05]  /*01c0*/  @!P0 BRA `(.L_x_13) ;  /* 0x0000000800dc8947 */ /* 0x001fea0003800000 */
[----:B------:R-:W0:Y:S01]  /*01d0*/  LDC R19, c[0x0][0x380] ;  /* 0x0000e000ff137b82 */ /* 0x000e220000000800 */
[----:B------:R-:W-:Y:S01]  /*01e0*/  IADD3 R9, P0, PT, R2, 0x10, RZ ;  /* 0x0000001002097810 */ /* 0x000fe20007f1e0ff */
[----:B------:R-:W1:Y:S01]  /*01f0*/  LDCU UR4, c[0x0][0x388] ;  /* 0x00007100ff0477ac */ /* 0x000e620008000800 */
[----:B------:R-:W-:Y:S02]  /*0200*/  LOP3.LUT R16, R15, 0x7ffffff8, RZ, 0xc0, !PT ;  /* 0x7ffffff80f107812 */ /* 0x000fe400078ec0ff */
[----:B------:R-:W-:Y:S01]  /*0210*/  MOV R13, RZ ;  /* 0x000000ff000d7202 */ /* 0x000fe20000000f00 */
[----:B------:R-:W2:Y:S01]  /*0220*/  LDCU UR5, c[0x0][0x38c] ;  /* 0x00007180ff0577ac */ /* 0x000ea20008000800 */
[----:B------:R-:W-:Y:S02]  /*0230*/  IADD3.X R7, PT, PT, RZ, R3, RZ, P0, !PT ;  /* 0x00000003ff077210 */ /* 0x000fe400007fe4ff */
[----:B------:R-:W-:-:S07]  /*0240*/  IADD3 R20, PT, PT, -R16, RZ, RZ ;  /* 0x000000ff10147210 */ /* 0x000fce0007ffe1ff */
.L_x_16:
[----:B------:R-:W-:Y:S02]  /*0250*/  MOV R6, R9 ;  /* 0x0000000900067202 */ /* 0x000fe40000000f00 */
[----:B0-----:R-:W-:-:S03]  /*0260*/  MOV R15, R19 ;  /* 0x00000013000f7202 */ /* 0x001fc60000000f00 */
[--C-:B------:R-:W-:Y:S01]  /*0270*/  IMAD.WIDE.U32 R8, R17, 0x4, R6.reuse ;  /* 0x0000000411087825 */ /* 0x100fe200078e0006 */
[----:B------:R-:W3:Y:S03]  /*0280*/  LDG.E R21, desc[UR6][R6.64+-0x10] ;  /* 0xfffff00606157981 */ /* 0x000ee6000c1e1900 */
[----:B------:R-:W-:Y:S01]  /*0290*/  IMAD.WIDE.U32 R10, R15, 0x4, R6 ;  /* 0x000000040f0a7825 */ /* 0x000fe200078e0006 */
[----:B------:R-:W4:Y:S04]  /*02a0*/  LDG.E R22, desc[UR6][R8.64+-0x10] ;  /* 0xfffff00608167981 */ /* 0x000f28000c1e1900 */
[----:B------:R-:W2:Y:S04]  /*02b0*/  LDG.E R23, desc[UR6][R10.64+-0x10] ;  /* 0xfffff0060a177981 */ /* 0x000ea8000c1e1900 */
[----:B------:R-:W3:Y:S04]  /*02c0*/  LDG.E R25, desc[UR6][R8.64+-0xc] ;  /* 0xfffff40608197981 */ /* 0x000ee8000c1e1900 */
[----:B------:R-:W3:Y:S04]  /*02d0*/  LDG.E R27, desc[UR6][R10.64+-0xc] ;  /* 0xfffff4060a1b7981 */ /* 0x000ee8000c1e1900 */
[----:B------:R-:W3:Y:S01]  /*02e0*/  LDG.E R29, desc[UR6][R6.64+-0xc] ;  /* 0xfffff406061d7981 */ /* 0x000ee2000c1e1900 */
[----:B----45:R-:W-:Y:S01]  /*02f0*/  FADD R22, R14, -R22 ;  /* 0x800000160e167221 */ /* 0x030fe20000000000 */
[----:B--2---:R-:W-:-:S03]  /*0300*/  FADD R23, R12, -R23 ;  /* 0x800000170c177221 */ /* 0x004fc60000000000 */
[----:B------:R-:W-:Y:S01]  /*0310*/  FMUL.RZ R22, R22, R22 ;  /* 0x0000001616167220 */ /* 0x000fe2000040c000 */
[----:B---3--:R-:W-:-:S03]  /*0320*/  FADD R21, R0, -R21 ;  /* 0x8000001500157221 */ /* 0x008fc60000000000 */
[----:B------:R-:W-:Y:S01]  /*0330*/  FFMA.RZ R22, R23, R23, R22 ;  /* 0x0000001717167223 */ /* 0x000fe2000000c016 */
[----:B------:R-:W-:Y:S01]  /*0340*/  FADD R25, R14, -R25 ;  /* 0x800000190e197221 */ /* 0x000fe20000000000 */
[----:B------:R-:W2:Y:S02]  /*0350*/  LDG.E R23, desc[UR6][R10.64+-0x8] ;  /* 0xfffff8060a177981 */ /* 0x000ea4000c1e1900 */
[----:B------:R-:W-:Y:S01]  /*0360*/  FFMA.RZ R22, R21, R21, R22 ;  /* 0x0000001515167223 */ /* 0x000fe2000000c016 */
[----:B------:R-:W-:Y:S01]  /*0370*/  FADD R27, R12, -R27 ;  /* 0x8000001b0c1b7221 */ /* 0x000fe20000000000 */
[----:B------:R-:W3:Y:S03]  /*0380*/  LDG.E R21, desc[UR6][R8.64+-0x8] ;  /* 0xfffff80608157981 */ /* 0x000ee6000c1e1900 */
[----:B-1----:R-:W-:Y:S01]  /*0390*/  FSETP.GEU.AND P2, PT, R22, UR4, PT ;  /* 0x0000000416007c0b */ /* 0x002fe2000bf4e000 */
[----:B------:R-:W-:-:S04]  /*03a0*/  FMUL.RZ R24, R25, R25 ;  /* 0x0000001919187220 */ /* 0x000fc8000040c000 */
[----:B------:R-:W-:Y:S01]  /*03b0*/  FFMA.RZ R27, R27, R27, R24 ;  /* 0x0000001b1b1b7223 */ /* 0x000fe2000000c018 */
[----:B------:R-:W-:Y:S02]  /*03c0*/  FADD R24, R0, -R29 ;  /* 0x8000001d00187221 */ /* 0x000fe40000000000 */
[----:B------:R-:W4:Y:S05]  /*03d0*/  LDG.E R29, desc[UR6][R6.64+-0x8] ;  /* 0xfffff806061d7981 */ /* 0x000f2a000c1e1900 */
[----:B------:R-:W0:Y:S01]  /*03e0*/  @!P2 LDC R25, c[0x0][0x38c] ;  /* 0x0000e300ff19ab82 */ /* 0x000e220000000800 */
[----:B------:R-:W-:Y:S02]  /*03f0*/  FFMA.RZ R24, R24, R24, R27 ;  /* 0x0000001818187223 */ /* 0x000fe4000000c01b */
[----:B------:R-:W4:Y:S03]  /*0400*/  LDG.E R27, desc[UR6][R8.64+-0x4] ;  /* 0xfffffc06081b7981 */ /* 0x000f26000c1e1900 */
[----:B------:R-:W-:Y:S01]  /*0410*/  FSETP.GEU.AND P3, PT, R24, UR4, PT ;  /* 0x0000000418007c0b */ /* 0x000fe2000bf6e000 */
[----:B0-----:R-:W-:-:S12]  /*0420*/  @!P2 FMUL R26, R22, R25 ;  /* 0x00000019161aa220 */ /* 0x001fd80000400000 */
[----:B------:R-:W0:Y:S02]  /*0430*/  @!P3 LDC R25, c[0x0][0x38c] ;  /* 0x0000e300ff19bb82 */ /* 0x000e240000000800 */
[----:B0-----:R-:W-:Y:S02]  /*0440*/  @!P3 FMUL R24, R24, R25 ;  /* 0x000000191818b220 */ /* 0x001fe40000400000 */
[----:B------:R-:W4:Y:S01]  /*0450*/  LDG.E R25, desc[UR6][R10.64+-0x4] ;  /* 0xfffffc060a197981 */ /* 0x000f22000c1e1900 */
[----:B------:R-:W-:Y:S01]  /*0460*/  @!P2 FMUL R26, R26, 1.4426950216293334961 ;  /* 0x3fb8aa3b1a1aa820 */ /* 0x000fe20000400000 */
[----:B------:R-:W-:-:S04]  /*0470*/  PLOP3.LUT P0, PT, PT, PT, PT, 0x80, 0x8 ;  /* 0x000000000008781c */ /* 0x000fc80003f0f070 */
[----:B------:R-:W-:-:S04]  /*0480*/  @!P2 FSETP.GEU.AND P1, PT, R26, -126, PT ;  /* 0xc2fc00001a00a80b */ /* 0x000fc80003f2e000 */
[----:B------:R-:W-:Y:S02]  /*0490*/  @!P2 PLOP3.LUT P0, PT, P1, PT, PT, 0x80, 0x8 ;  /* 0x000000000008a81c */ /* 0x000fe40000f0f070 */
[----:B------:R-:W-:-:S11]  /*04a0*/  PLOP3.LUT P1, PT, PT, PT, PT, 0x80, 0x8 ;  /* 0x000000000008781c */ /* 0x000fd60003f2f070 */
[----:B------:R-:W-:-:S04]  /*04b0*/  @!P0 FMUL R26, R26, 0.5 ;  /* 0x3f0000001a1a8820 */ /* 0x000fc80000400000 */
[----:B------:R-:W0:Y:S02]  /*04c0*/  @!P2 MUFU.EX2 R28, R26 ;  /* 0x0000001a001ca308 */ /* 0x000e240000000800 */
[----:B0-----:R-:W-:-:S04]  /*04d0*/  @!P0 FMUL R28, R28, R28 ;  /* 0x0000001c1c1c8220 */ /* 0x001fc80000400000 */
[----:B------:R-:W-:Y:S01]  /*04e0*/  @!P2 FADD R13, R13, R28 ;  /* 0x0000001c0d0da221 */ /* 0x000fe20000000000 */
[----:B--2---:R-:W-:Y:S01]  /*04f0*/  FADD R23, R12, -R23 ;  /* 0x800000170c177221 */ /* 0x004fe20000000000 */
[----:B---3--:R-:W-:-:S04]  /*0500*/  FADD R21, R14, -R21 ;  /* 0x800000150e157221 */ /* 0x008fc80000000000 */
[----:B------:R-:W-:Y:S02]  /*0510*/  FMUL.RZ R22, R21, R21 ;  /* 0x0000001515167220 */ /* 0x000fe4000040c000 */
[----:B------:R-:W2:Y:S02]  /*0520*/  LDG.E R21, desc[UR6][R6.64+-0x4] ;  /* 0xfffffc0606157981 */ /* 0x000ea4000c1e1900 */
[----:B------:R-:W-:Y:S01]  /*0530*/  FFMA.RZ R22, R23, R23, R22 ;  /* 0x0000001717167223 */ /* 0x000fe2000000c016 */
[----:B------:R-:W-:-:S05]  /*0540*/  @!P3 FMUL R23, R24, 1.4426950216293334961 ;  /* 0x3fb8aa3b1817b820 */ /* 0x000fca0000400000 */
[----:B------:R-:W-:-:S04]  /*0550*/  @!P3 FSETP.GEU.AND P4, PT, R23, -126, PT ;  /* 0xc2fc00001700b80b */ /* 0x000fc80003f8e000 */
[----:B------:R-:W-:-:S13]  /*0560*/  @!P3 PLOP3.LUT P1, PT, P4, PT, PT, 0x80, 0x8 ;  /* 0x000000000008b81c */ /* 0x000fda000272f070 */
[----:B------:R-:W-:-:S04]  /*0570*/  @!P1 FMUL R23, R23, 0.5 ;  /* 0x3f00000017179820 */ /* 0x000fc80000400000 */
[----:B------:R0:W1:Y:S01]  /*0580*/  @!P3 MUFU.EX2 R24, R23 ;  /* 0x000000170018b308 */ /* 0x0000620000000800 */
[----:B----4-:R-:W-:-:S04]  /*0590*/  FADD R27, R14, -R27 ;  /* 0x8000001b0e1b7221 */ /* 0x010fc80000000000 */
[----:B------:R-:W-:Y:S01]  /*05a0*/  FMUL.RZ R28, R27, R27 ;  /* 0x0000001b1b1c7220 */ /* 0x000fe2000040c000 */
[----:B------:R-:W-:Y:S01]  /*05b0*/  FADD R29, R0, -R29 ;  /* 0x8000001d001d7221 */ /* 0x000fe20000000000 */
[----:B------:R-:W3:Y:S04]  /*05c0*/  LDG.E R27, desc[UR6][R10.64+0x4] ;  /* 0x000004060a1b7981 */ /* 0x000ee8000c1e1900 */
[----:B0-----:R-:W4:Y:S01]  /*05d0*/  LDG.E R23, desc[UR6][R8.64] ;  /* 0x0000000608177981 */ /* 0x001f22000c1e1900 */
[----:B-1----:R-:W-:-:S04]  /*05e0*/  @!P1 FMUL R24, R24, R24 ;  /* 0x0000001818189220 */ /* 0x002fc80000400000 */
[----:B------:R-:W-:Y:S01]  /*05f0*/  @!P3 FADD R13, R13, R24 ;  /* 0x000000180d0db221 */ /* 0x000fe20000000000 */
[----:B------:R-:W-:-:S04]  /*0600*/  FADD R25, R12, -R25 ;  /* 0x800000190c197221 */ /* 0x000fc80000000000 */
[----:B------:R-:W-:Y:S02]  /*0610*/  FFMA.RZ R24, R25, R25, R28 ;  /* 0x0000001919187223 */ /* 0x000fe4000000c01c */
[----:B------:R-:W3:Y:S01]  /*0620*/  LDG.E R25, desc[UR6][R10.64] ;  /* 0x000000060a197981 */ /* 0x000ee2000c1e1900 */
[----:B------:R-:W-:-:S05]  /*0630*/  FFMA.RZ R22, R29, R29, R22 ;  /* 0x0000001d1d167223 */ /* 0x000fca000000c016 */
[----:B------:R-:W-:-:S13]  /*0640*/  FSETP.GEU.AND P4, PT, R22, UR4, PT ;  /* 0x0000000416007c0b */ /* 0x000fda000bf8e000 */
[----:B------:R-:W0:Y:S02]  /*0650*/  @!P4 LDC R29, c[0x0][0x38c] ;  /* 0x0000e300ff1dcb82 */ /* 0x000e240000000800 */
[----:B0-----:R-:W-:Y:S02]  /*0660*/  @!P4 FMUL R29, R22, R29 ;  /* 0x0000001d161dc220 */ /* 0x001fe40000400000 */
[----:B------:R-:W3:Y:S02]  /*0670*/  LDG.E R22, desc[UR6][R6.64] ;  /* 0x0000000606167981 */ /* 0x000ee4000c1e1900 */
[----:B------:R-:W-:Y:S02]  /*0680*/  @!P4 FMUL R26, R29, 1.4426950216293334961 ;  /* 0x3fb8aa3b1d1ac820 */ /* 0x000fe40000400000 */
[----:B------:R-:W3:Y:S03]  /*0690*/  LDG.E R29, desc[UR6][R8.64+0x4] ;  /* 0x00000406081d7981 */ /* 0x000ee6000c1e1900 */
[----:B------:R-:W-:-:S02]  /*06a0*/  @!P4 FSETP.GEU.AND P1, PT, R26, -126, PT ;  /* 0xc2fc00001a00c80b */ /* 0x000fc40003f2e000 */
[----:B------:R-:W-:Y:S02]  /*06b0*/  PLOP3.LUT P0, PT, PT, PT, PT, 0x80, 0x8 ;  /* 0x000000000008781c */ /* 0x000fe40003f0f070 */
[----:B------:R-:W-:-:S13]  /*06c0*/  @!P4 PLOP3.LUT P0, PT, P1, PT, PT, 0x80, 0x8 ;  /* 0x000000000008c81c */ /* 0x000fda0000f0f070 */
[----:B------:R-:W-:-:S04]  /*06d0*/  @!P0 FMUL R26, R26, 0.5 ;  /* 0x3f0000001a1a8820 */ /* 0x000fc80000400000 */
[----:B------:R0:W1:Y:S02]  /*06e0*/  @!P4 MUFU.EX2 R28, R26 ;  /* 0x0000001a001cc308 */ /* 0x0000640000000800 */
[----:B0-----:R-:W3:Y:S01]  /*06f0*/  LDG.E R26, desc[UR6][R8.64+0x8] ;  /* 0x00000806081a7981 */ /* 0x001ee2000c1e1900 */
[----:B-1----:R-:W-:Y:S01]  /*0700*/  @!P0 FMUL R28, R28, R28 ;  /* 0x0000001c1c1c8220 */ /* 0x002fe20000400000 */
[----:B------:R-:W-:Y:S02]  /*0710*/  PLOP3.LUT P6, PT, PT, PT, PT, 0x80, 0x8 ;  /* 0x000000000008781c */ /* 0x000fe40003fcf070 */
[----:B------:R-:W3:Y:S01]  /*0720*/  LDG.E R9, desc[UR6][R8.64+0xc] ;  /* 0x00000c0608097981 */ /* 0x000ee2000c1e1900 */
[----:B------:R-:W-:-:S03]  /*0730*/  @!P4 FADD R13, R13, R28 ;  /* 0x0000001c0d0dc221 */ /* 0x000fc60000000000 */
[----:B------:R-:W3:Y:S04]  /*0740*/  LDG.E R28, desc[UR6][R10.64+0x8] ;  /* 0x000008060a1c7981 */ /* 0x000ee8000c1e1900 */
[----:B------:R-:W3:Y:S01]  /*0750*/  LDG.E R11, desc[UR6][R10.64+0xc] ;  /* 0x00000c060a0b7981 */ /* 0x000ee2000c1e1900 */
[----:B--2---:R-:W-:-:S04]  /*0760*/  FADD R21, R0, -R21 ;  /* 0x8000001500157221 */ /* 0x004fc80000000000 */
[----:B------:R-:W-:Y:S01]  /*0770*/  FFMA.RZ R21, R21, R21, R24 ;  /* 0x0000001515157223 */ /* 0x000fe2000000c018 */
[----:B----4-:R-:W-:-:S04]  /*0780*/  FADD R23, R14, -R23 ;  /* 0x800000170e177221 */ /* 0x010fc80000000000 */
[----:B------:R-:W-:Y:S01]  /*0790*/  FMUL.RZ R24, R23, R23 ;  /* 0x0000001717187220 */ /* 0x000fe2000040c000 */
[----:B---3--:R-:W-:-:S04]  /*07a0*/  FADD R25, R12, -R25 ;  /* 0x800000190c197221 */ /* 0x008fc80000000000 */
[----:B------:R-:W-:Y:S02]  /*07b0*/  FFMA.RZ R23, R25, R25, R24 ;  /* 0x0000001919177223 */ /* 0x000fe4000000c018 */
[----:B------:R-:W2:Y:S01]  /*07c0*/  LDG.E R25, desc[UR6][R6.64+0x4] ;  /* 0x0000040606197981 */ /* 0x000ea2000c1e1900 */
[----:B------:R-:W-:-:S04]  /*07d0*/  FADD R22, R0, -R22 ;  /* 0x8000001600167221 */ /* 0x000fc80000000000 */
[----:B------:R-:W-:Y:S02]  /*07e0*/  FFMA.RZ R22, R22, R22, R23 ;  /* 0x0000001616167223 */ /* 0x000fe4000000c017 */
[----:B------:R-:W3:Y:S03]  /*07f0*/  LDG.E R23, desc[UR6][R6.64+0x8] ;  /* 0x0000080606177981 */ /* 0x000ee6000c1e1900 */
[----:B------:R-:W-:Y:S01]  /*0800*/  FSETP.GEU.AND P5, PT, R22, UR4, PT ;  /* 0x0000000416007c0b */ /* 0x000fe2000bfae000 */
[----:B------:R-:W-:Y:S01]  /*0810*/  FADD R29, R14, -R29 ;  /* 0x8000001d0e1d7221 */ /* 0x000fe20000000000 */
[----:B------:R-:W-:-:S03]  /*0820*/  FADD R27, R12, -R27 ;  /* 0x8000001b0c1b7221 */ /* 0x000fc60000000000 */
[----:B------:R-:W-:-:S04]  /*0830*/  FMUL.RZ R24, R29, R29 ;  /* 0x0000001d1d187220 */ /* 0x000fc8000040c000 */
[----:B------:R-:W-:-:S04]  /*0840*/  FFMA.RZ R24, R27, R27, R24 ;  /* 0x0000001b1b187223 */ /* 0x000fc8000000c018 */
[----:B------:R-:W0:Y:S01]  /*0850*/  @!P5 LDC R27, c[0x0][0x38c] ;  /* 0x0000e300ff1bdb82 */ /* 0x000e220000000800 */
[----:B------:R-:W-:Y:S01]  /*0860*/  FSETP.GEU.AND P4, PT, R21, UR4, PT ;  /* 0x0000000415007c0b */ /* 0x000fe2000bf8e000 */
[----:B------:R-:W-:Y:S01]  /*0870*/  FADD R26, R14, -R26 ;  /* 0x8000001a0e1a7221 */ /* 0x000fe20000000000 */
[----:B0-----:R-:W-:Y:S01]  /*0880*/  @!P5 FMUL R22, R22, R27 ;  /* 0x0000001b1616d220 */ /* 0x001fe20000400000 */
[----:B------:R-:W-:-:S03]  /*0890*/  FADD R28, R12, -R28 ;  /* 0x8000001c0c1c7221 */ /* 0x000fc60000000000 */
[----:B------:R-:W-:-:S05]  /*08a0*/  @!P5 FMUL R22, R22, 1.4426950216293334961 ;  /* 0x3fb8aa3b1616d820 */ /* 0x000fca0000400000 */
[----:B------:R-:W-:Y:S01]  /*08b0*/  @!P5 FSETP.GEU.AND P1, PT, R22, -126, PT ;  /* 0xc2fc00001600d80b */ /* 0x000fe20003f2e000 */
[----:B--2---:R-:W-:-:S04]  /*08c0*/  FADD R25, R0, -R25 ;  /* 0x8000001900197221 */ /* 0x004fc80000000000 */
[----:B------:R-:W-:-:S05]  /*08d0*/  FFMA.RZ R24, R25, R25, R24 ;  /* 0x0000001919187223 */ /* 0x000fca000000c018 */
[----:B------:R-:W-:Y:S01]  /*08e0*/  FSETP.GEU.AND P3, PT, R24, UR4, PT ;  /* 0x0000000418007c0b */ /* 0x000fe2000bf6e000 */
[----:B------:R-:W-:Y:S02]  /*08f0*/  FMUL.RZ R25, R26, R26 ;  /* 0x0000001a1a197220 */ /* 0x000fe4000040c000 */
[----:B------:R-:W0:Y:S10]  /*0900*/  @!P4 LDC R26, c[0x0][0x38c] ;  /* 0x0000e300ff1acb82 */ /* 0x000e340000000800 */
[----:B------:R-:W1:Y:S01]  /*0910*/  @!P3 LDC R27, c[0x0][0x38c] ;  /* 0x0000e300ff1bbb82 */ /* 0x000e620000000800 */
[----:B------:R-:W-:Y:S01]  /*0920*/  FFMA.RZ R25, R28, R28, R25 ;  /* 0x0000001c1c197223 */ /* 0x000fe2000000c019 */
[----:B0-----:R-:W-:Y:S01]  /*0930*/  @!P4 FMUL R21, R21, R26 ;  /* 0x0000001a1515c220 */ /* 0x001fe20000400000 */
[----:B-1----:R-:W-:-:S03]  /*0940*/  @!P3 FMUL R24, R24, R27 ;  /* 0x0000001b1818b220 */ /* 0x002fc60000400000 */
[----:B------:R-:W-:Y:S01]  /*0950*/  @!P4 FMUL R27, R21, 1.4426950216293334961 ;  /* 0x3fb8aa3b151bc820 */ /* 0x000fe20000400000 */
[----:B---3--:R-:W-:-:S04]  /*0960*/  FADD R26, R0, -R23 ;  /* 0x80000017001a7221 */ /* 0x008fc80000000000 */
[----:B------:R-:W-:Y:S01]  /*0970*/  @!P4 FSETP.GEU.AND P0, PT, R27, -126, PT ;  /* 0xc2fc00001b00c80b */ /* 0x000fe20003f0e000 */
[----:B------:R-:W-:-:S03]  /*0980*/  FFMA.RZ R25, R26, R26, R25 ;  /* 0x0000001a1a197223 */ /* 0x000fc6000000c019 */
[----:B------:R-:W-:-:S04]  /*0990*/  @!P4 PLOP3.LUT P6, PT, P0, PT, PT, 0x80, 0x8 ;  /* 0x000000000008c81c */ /* 0x000fc800007cf070 */
[----:B------:R-:W-:Y:S02]  /*09a0*/  P2R R23, PR, RZ, 0x40 ;  /* 0x00000040ff177803 */ /* 0x000fe40000000000 */
[----:B------:R-:W-:Y:S01]  /*09b0*/  FSETP.GEU.AND P6, PT, R25, UR4, PT ;  /* 0x0000000419007c0b */ /* 0x000fe2000bfce000 */
[----:B------:R-:W-:-:S12]  /*09c0*/  @!P3 FMUL R21, R24, 1.4426950216293334961 ;  /* 0x3fb8aa3b1815b820 */ /* 0x000fd80000400000 */
[----:B------:R-:W0:Y:S01]  /*09d0*/  @!P6 LDC R24, c[0x0][0x38c] ;  /* 0x0000e300ff18eb82 */ /* 0x000e220000000800 */
[----:B------:R-:W-:Y:S02]  /*09e0*/  PLOP3.LUT P0, PT, PT, PT, PT, 0x80, 0x8 ;  /* 0x000000000008781c */ /* 0x000fe40003f0f070 */
[----:B------:R-:W-:Y:S02]  /*09f0*/  @!P5 PLOP3.LUT P0, PT, P1, PT, PT, 0x80, 0x8 ;  /* 0x000000000008d81c */ /* 0x000fe40000f0f070 */
[----:B------:R-:W-:Y:S02]  /*0a00*/  P2R R26, PR, RZ, 0x20 ;  /* 0x00000020ff1a7803 */ /* 0x000fe40000000000 */
[----:B------:R-:W-:Y:S01]  /*0a10*/  ISETP.NE.AND P5, PT, R23, RZ, PT ;  /* 0x000000ff1700720c */ /* 0x000fe20003fa5270 */
[----:B0-----:R-:W-:Y:S02]  /*0a20*/  @!P6 FMUL R23, R25, R24 ;  /* 0x000000181917e220 */ /* 0x001fe40000400000 */
[----:B------:R-:W2:Y:S02]  /*0a30*/  LDG.E R25, desc[UR6][R6.64+0xc] ;  /* 0x00000c0606197981 */ /* 0x000ea4000c1e1900 */
[----:B------:R-:W-:Y:S01]  /*0a40*/  @!P6 FMUL R23, R23, 1.4426950216293334961 ;  /* 0x3fb8aa3b1717e820 */ /* 0x000fe20000400000 */
[----:B------:R-:W-:-:S02]  /*0a50*/  @!P3 FSETP.GEU.AND P2, PT, R21, -126, PT ;  /* 0xc2fc00001500b80b */ /* 0x000fc40003f4e000 */
[----:B------:R-:W-:Y:S02]  /*0a60*/  P2R R28, PR, RZ, 0x10 ;  /* 0x00000010ff1c7803 */ /* 0x000fe40000000000 */
[----:B------:R-:W-:Y:S02]  /*0a70*/  @!P6 FSETP.GEU.AND P4, PT, R23, -126, PT ;  /* 0xc2fc00001700e80b */ /* 0x000fe40003f8e000 */
[----:B------:R-:W-:Y:S02]  /*0a80*/  PLOP3.LUT P1, PT, PT, PT, PT, 0x80, 0x8 ;  /* 0x000000000008781c */ /* 0x000fe40003f2f070 */
[----:B------:R-:W-:Y:S02]  /*0a90*/  @!P3 PLOP3.LUT P1, PT, P2, PT, PT, 0x80, 0x8 ;  /* 0x000000000008b81c */ /* 0x000fe4000172f070 */
[----:B------:R-:W-:Y:S02]  /*0aa0*/  PLOP3.LUT P2, PT, PT, PT, PT, 0x80, 0x8 ;  /* 0x000000000008781c */ /* 0x000fe40003f4f070 */
[----:B------:R-:W-:-:S02]  /*0ab0*/  @!P6 PLOP3.LUT P2, PT, P4, PT, PT, 0x80, 0x8 ;  /* 0x000000000008e81c */ /* 0x000fc4000274f070 */
[----:B------:R-:W-:Y:S01]  /*0ac0*/  ISETP.NE.AND P4, PT, R28, RZ, PT ;  /* 0x000000ff1c00720c */ /* 0x000fe20003f85270 */
[----:B------:R-:W-:-:S12]  /*0ad0*/  @!P5 FMUL R27, R27, 0.5 ;  /* 0x3f0000001b1bd820 */ /* 0x000fd80000400000 */
[----:B------:R-:W0:Y:S01]  /*0ae0*/  @!P4 MUFU.EX2 R24, R27 ;  /* 0x0000001b0018c308 */ /* 0x000e220000000800 */
[----:B------:R-:W-:Y:S01]  /*0af0*/  @!P1 FMUL R21, R21, 0.5 ;  /* 0x3f00000015159820 */ /* 0x000fe20000400000 */
[----:B------:R-:W-:Y:S01]  /*0b00*/  @!P0 FMUL R22, R22, 0.5 ;  /* 0x3f00000016168820 */ /* 0x000fe20000400000 */
[----:B------:R-:W-:Y:S01]  /*0b10*/  FADD R28, R14, -R9 ;  /* 0x800000090e1c7221 */ /* 0x000fe20000000000 */
[----:B0-----:R-:W-:Y:S01]  /*0b20*/  @!P5 FMUL R24, R24, R24 ;  /* 0x000000181818d220 */ /* 0x001fe20000400000 */
[----:B------:R-:W-:-:S03]  /*0b30*/  ISETP.NE.AND P5, PT, R26, RZ, PT ;  /* 0x000000ff1a00720c */ /* 0x000fc60003fa5270 */
[----:B------:R-:W0:Y:S01]  /*0b40*/  @!P3 MUFU.EX2 R26, R21 ;  /* 0x00000015001ab308 */ /* 0x000e220000000800 */
[----:B------:R-:W-:Y:S01]  /*0b50*/  FADD R27, R12, -R11 ;  /* 0x8000000b0c1b7221 */ /* 0x000fe20000000000 */
[----:B------:R-:W-:Y:S01]  /*0b60*/  FMUL.RZ R28, R28, R28 ;  /* 0x0000001c1c1c7220 */ /* 0x000fe2000040c000 */
[----:B------:R-:W-:-:S03]  /*0b70*/  @!P2 FMUL R23, R23, 0.5 ;  /* 0x3f0000001717a820 */ /* 0x000fc60000400000 */
[----:B------:R-:W-:-:S04]  /*0b80*/  FFMA.RZ R28, R27, R27, R28 ;  /* 0x0000001b1b1c7223 */ /* 0x000fc8000000c01c */
[----:B------:R-:W1:Y:S08]  /*0b90*/  @!P5 MUFU.EX2 R22, R22 ;  /* 0x000000160016d308 */ /* 0x000e700000000800 */
[----:B------:R-:W3:Y:S01]  /*0ba0*/  @!P6 MUFU.EX2 R8, R23 ;  /* 0x000000170008e308 */ /* 0x000ee20000000800 */
[----:B0-----:R-:W-:Y:S01]  /*0bb0*/  @!P1 FMUL R26, R26, R26 ;  /* 0x0000001a1a1a9220 */ /* 0x001fe20000400000 */
[----:B------:R-:W-:Y:S01]  /*0bc0*/  @!P4 FADD R13, R13, R24 ;  /* 0x000000180d0dc221 */ /* 0x000fe20000000000 */
[----:B-1----:R-:W-:-:S04]  /*0bd0*/  @!P0 FMUL R22, R22, R22 ;  /* 0x0000001616168220 */ /* 0x002fc80000400000 */
[----:B------:R-:W-:Y:S01]  /*0be0*/  @!P5 FADD R13, R13, R22 ;  /* 0x000000160d0dd221 */ /* 0x000fe20000000000 */
[----:B------:R-:W-:Y:S01]  /*0bf0*/  IADD3 R20, PT, PT, R20, 0x8, RZ ;  /* 0x0000000814147810 */ /* 0x000fe20007ffe0ff */
[----:B------:R-:W-:Y:S02]  /*0c00*/  BSSY.RECONVERGENT B0, `(.L_x_14) ;  /* 0x0000011000007945 */ /* 0x000fe40003800200 */
[----:B------:R-:W-:Y:S01]  /*0c10*/  @!P3 FADD R13, R13, R26 ;  /* 0x0000001a0d0db221 */ /* 0x000fe20000000000 */
[----:B---3--:R-:W-:Y:S01]  /*0c20*/  @!P2 FMUL R8, R8, R8 ;  /* 0x000000080808a220 */ /* 0x008fe20000400000 */
[----:B------:R-:W-:Y:S02]  /*0c30*/  ISETP.NE.AND P0, PT, R20, RZ, PT ;  /* 0x000000ff1400720c */ /* 0x000fe40003f05270 */
[----:B------:R-:W-:Y:S01]  /*0c40*/  IADD3 R9, P4, PT, R6, 0x20, RZ ;  /* 0x0000002006097810 */ /* 0x000fe20007f9e0ff */
[----:B------:R-:W-:Y:S01]  /*0c50*/  @!P6 FADD R13, R13, R8 ;  /* 0x000000080d0de221 */ /* 0x000fe20000000000 */
[----:B--2---:R-:W-:-:S04]  /*0c60*/  FADD R25, R0, -R25 ;  /* 0x8000001900197221 */ /* 0x004fc80000000000 */
[----:B------:R-:W-:-:S05]  /*0c70*/  FFMA.RZ R28, R25, R25, R28 ;  /* 0x00000019191c7223 */ /* 0x000fca000000c01c */
[----:B------:R-:W-:-:S13]  /*0c80*/  FSETP.GEU.AND P1, PT, R28, UR4, PT ;  /* 0x000000041c007c0b */ /* 0x000fda000bf2e000 */
[----:B------:R-:W-:Y:S05]  /*0c90*/  @P1 BRA `(.L_x_15) ;  /* 0x00000000001c1947 */ /* 0x000fea0003800000 */
[----:B------:R-:W-:-:S04]  /*0ca0*/  FMUL R8, R28, UR5 ;  /* 0x000000051c087c20 */ /* 0x000fc80008400000 */
[----:B------:R-:W-:-:S05]  /*0cb0*/  FMUL R8, R8, 1.4426950216293334961 ;  /* 0x3fb8aa3b08087820 */ /* 0x000fca0000400000 */
[----:B------:R-:W-:-:S13]  /*0cc0*/  FSETP.GEU.AND P1, PT, R8, -126, PT ;  /* 0xc2fc00000800780b */ /* 0x000fda0003f2e000 */
[----:B------:R-:W-:-:S04]  /*0cd0*/  @!P1 FMUL R8, R8, 0.5 ;  /* 0x3f00000008089820 */ /* 0x000fc80000400000 */
[----:B------:R-:W0:Y:S02]  /*0ce0*/  MUFU.EX2 R10, R8 ;  /* 0x00000008000a7308 */ /* 0x000e240000000800 */
[----:B0-----:R-:W-:-:S04]  /*0cf0*/  @!P1 FMUL R10, R10, R10 ;  /* 0x0000000a0a0a9220 */ /* 0x001fc80000400000 */
[----:B------:R-:W-:-:S07]  /*0d00*/  FADD R13, R13, R10 ;  /* 0x0000000a0d0d7221 */ /* 0x000fce0000000000 */
.L_x_15:
[----:B------:R-:W-:Y:S05]  /*0d10*/  BSYNC.RECONVERGENT B0 ;  /* 0x0000000000007941 */ /* 0x000fea0003800200 */
.L_x_14:
[----:B------:R-:W-:Y:S01]  /*0d20*/  IADD3.X R7, PT, PT, RZ, R7, RZ, P4, !PT ;  /* 0x00000007ff077210 */ /* 0x000fe200027fe4ff */
[----:B------:R-:W-:Y:S06]  /*0d30*/  @P0 BRA `(.L_x_16) ;  /* 0xfffffff400440947 */ /* 0x000fec000383ffff */
.L_x_13:
[----:B------:R-:W-:-:S13]  /*0d40*/  ISETP.NE.AND P0, PT, R18, RZ, PT ;  /* 0x000000ff1200720c */ /* 0x000fda0003f05270 */
[----:B------:R-:W-:Y:S05]  /*0d50*/  @!P0 BRA `(.L_x_12) ;  /* 0x0000000800c48947 */ /* 0x000fea0003800000 */
[----:B------:R-:W-:Y:S02]  /*0d60*/  ISETP.GE.U32.AND P0, PT, R18, 0x4, PT ;  /* 0x000000041200780c */ /* 0x000fe40003f06070 */
[----:B------:R-:W-:-:S11]  /*0d70*/  LOP3.LUT R26, R15, 0x3, RZ, 0xc0, !PT ;  /* 0x000000030f1a7812 */ /* 0x000fd600078ec0ff */
[----:B------:R-:W-:Y:S05]  /*0d80*/  @!P0 BRA `(.L_x_17) ;  /* 0x0000000400688947 */ /* 0x000fea0003800000 */
[CC--:B------:R-:W-:Y:S01]  /*0d90*/  IADD3 R10, PT, PT, R16.reuse, R15.reuse, RZ ;  /* 0x0000000f100a7210 */ /* 0x0c0fe20007ffe0ff */
[--C-:B------:R-:W-:Y:S01]  /*0da0*/  IMAD.WIDE.U32 R6, R16, 0x4, R2.reuse ;  /* 0x0000000410067825 */ /* 0x100fe200078e0002 */
[----:B------:R-:W0:Y:S02]  /*0db0*/  LDCU UR4, c[0x0][0x388] ;  /* 0x00007100ff0477ac */ /* 0x000e240008000800 */
[C---:B------:R-:W-:Y:S01]  /*0dc0*/  IADD3 R21, PT, PT, R10.reuse, R15, RZ ;  /* 0x0000000f0a157210 */ /* 0x040fe20007ffe0ff */
[--C-:B------:R-:W-:Y:S01]  /*0dd0*/  IMAD.WIDE.U32 R10, R10, 0x4, R2.reuse ;  /* 0x000000040a0a7825 */ /* 0x100fe200078e0002 */
[----:B------:R-:W2:Y:S03]  /*0de0*/  LDG.E R22, desc[UR6][R6.64] ;  /* 0x0000000606167981 */ /* 0x000ea6000c1e1900 */
[----:B------:R-:W-:Y:S01]  /*0df0*/  IMAD.WIDE.U32 R20, R21, 0x4, R2 ;  /* 0x0000000415147825 */ /* 0x000fe200078e0002 */
[----:B------:R-:W3:Y:S03]  /*0e00*/  LDG.E R29, desc[UR6][R6.64+0x4] ;  /* 0x00000406061d7981 */ /* 0x000ee6000c1e1900 */
[--C-:B------:R-:W-:Y:S01]  /*0e10*/  IMAD.WIDE.U32 R8, R17, 0x4, R6.reuse ;  /* 0x0000000411087825 */ /* 0x100fe200078e0006 */
[----:B------:R-:W4:Y:S04]  /*0e20*/  LDG.E R11, desc[UR6][R10.64] ;  /* 0x000000060a0b7981 */ /* 0x000f28000c1e1900 */
[----:B------:R-:W3:Y:S01]  /*0e30*/  LDG.E R21, desc[UR6][R20.64] ;  /* 0x0000000614157981 */ /* 0x000ee2000c1e1900 */
[----:B------:R-:W-:-:S03]  /*0e40*/  IMAD.WIDE.U32 R18, R15, 0x4, R6 ;  /* 0x000000040f127825 */ /* 0x000fc600078e0006 */
[----:B------:R-:W3:Y:S04]  /*0e50*/  LDG.E R23, desc[UR6][R8.64+0x4] ;  /* 0x0000040608177981 */ /* 0x000ee8000c1e1900 */
[----:B------:R-:W3:Y:S04]  /*0e60*/  LDG.E R24, desc[UR6][R18.64+0x4] ;  /* 0x0000040612187981 */ /* 0x000ee8000c1e1900 */
[----:B------:R-:W3:Y:S04]  /*0e70*/  LDG.E R25, desc[UR6][R8.64+0x8] ;  /* 0x0000080608197981 */ /* 0x000ee8000c1e1900 */
[----:B------:R-:W3:Y:S04]  /*0e80*/  LDG.E R27, desc[UR6][R18.64+0x8] ;  /* 0x00000806121b7981 */ /* 0x000ee8000c1e1900 */
[----:B------:R-:W3:Y:S04]  /*0e90*/  LDG.E R10, desc[UR6][R6.64+0x8] ;  /* 0x00000806060a7981 */ /* 0x000ee8000c1e1900 */
[----:B------:R-:W3:Y:S04]  /*0ea0*/  LDG.E R28, desc[UR6][R8.64+0xc] ;  /* 0x00000c06081c7981 */ /* 0x000ee8000c1e1900 */
[----:B------:R-:W3:Y:S04]  /*0eb0*/  LDG.E R20, desc[UR6][R18.64+0xc] ;  /* 0x00000c0612147981 */ /* 0x000ee8000c1e1900 */
[----:B------:R1:W3:Y:S01]  /*0ec0*/  LDG.E R7, desc[UR6][R6.64+0xc] ;  /* 0x00000c0606077981 */ /* 0x0002e2000c1e1900 */
[----:B------:R-:W-:Y:S01]  /*0ed0*/  PLOP3.LUT P0, PT, PT, PT, PT, 0x80, 0x8 ;  /* 0x000000000008781c */ /* 0x000fe20003f0f070 */
[----:B------:R-:W-:Y:S01]  /*0ee0*/  BSSY.RECONVERGENT B0, `(.L_x_18) ;  /* 0x0000043000007945 */ /* 0x000fe20003800200 */
[----:B--2--5:R-:W-:Y:S01]  /*0ef0*/  FADD R22, R0, -R22 ;  /* 0x8000001600167221 */ /* 0x024fe20000000000 */
[----:B----4-:R-:W-:Y:S01]  /*0f00*/  FADD R11, R12, -R11 ;  /* 0x8000000b0c0b7221 */ /* 0x010fe20000000000 */
[----:B---3--:R-:W-:-:S04]  /*0f10*/  FADD R21, R14, -R21 ;  /* 0x800000150e157221 */ /* 0x008fc80000000000 */
[----:B------:R-:W-:Y:S01]  /*0f20*/  FMUL.RZ R21, R21, R21 ;  /* 0x0000001515157220 */ /* 0x000fe2000040c000 */
[----:B------:R-:W-:-:S03]  /*0f30*/  FADD R23, R14, -R23 ;  /* 0x800000170e177221 */ /* 0x000fc60000000000 */
[----:B------:R-:W-:Y:S01]  /*0f40*/  FFMA.RZ R21, R11, R11, R21 ;  /* 0x0000000b0b157223 */ /* 0x000fe2000000c015 */
[----:B------:R-:W-:Y:S01]  /*0f50*/  FADD R24, R12, -R24 ;  /* 0x800000180c187221 */ /* 0x000fe20000000000 */
[----:B------:R-:W-:Y:S02]  /*0f60*/  FMUL.RZ R23, R23, R23 ;  /* 0x0000001717177220 */ /* 0x000fe4000040c000 */
[----:B-1----:R-:W-:Y:S01]  /*0f70*/  FFMA.RZ R6, R22, R22, R21 ;  /* 0x0000001616067223 */ /* 0x002fe2000000c015 */
[----:B------:R-:W-:Y:S01]  /*0f80*/  FADD R25, R14, -R25 ;  /* 0x800000190e197221 */ /* 0x000fe20000000000 */
[----:B------:R-:W-:Y:S01]  /*0f90*/  FFMA.RZ R24, R24, R24, R23 ;  /* 0x0000001818187223 */ /* 0x000fe2000000c017 */
[----:B------:R-:W-:Y:S01]  /*0fa0*/  FADD R29, R0, -R29 ;  /* 0x8000001d001d7221 */ /* 0x000fe20000000000 */
[----:B------:R-:W-:Y:S01]  /*0fb0*/  FADD R27, R12, -R27 ;  /* 0x8000001b0c1b7221 */ /* 0x000fe20000000000 */
[----:B0-----:R-:W-:Y:S01]  /*0fc0*/  FSETP.GEU.AND P5, PT, R6, UR4, PT ;  /* 0x0000000406007c0b */ /* 0x001fe2000bfae000 */
[----:B------:R-:W-:Y:S01]  /*0fd0*/  FMUL.RZ R8, R25, R25 ;  /* 0x0000001919087220 */ /* 0x000fe2000040c000 */
[----:B------:R-:W-:Y:S01]  /*0fe0*/  FFMA.RZ R24, R29, R29, R24 ;  /* 0x0000001d1d187223 */ /* 0x000fe2000000c018 */
[----:B------:R-:W-:-:S02]  /*0ff0*/  FADD R10, R0, -R10 ;  /* 0x8000000a000a7221 */ /* 0x000fc40000000000 */
[----:B------:R-:W-:Y:S02]  /*1000*/  FFMA.RZ R27, R27, R27, R8 ;  /* 0x0000001b1b1b7223 */ /* 0x000fe4000000c008 */
[----:B------:R-:W-:Y:S02]  /*1010*/  FSETP.GEU.AND P4, PT, R24, UR4, PT ;  /* 0x0000000418007c0b */ /* 0x000fe4000bf8e000 */
[----:B------:R-:W-:-:S04]  /*1020*/  FFMA.RZ R27, R10, R10, R27 ;  /* 0x0000000a0a1b7223 */ /* 0x000fc8000000c01b */
[----:B------:R-:W0:Y:S01]  /*1030*/  @!P5 LDC R9, c[0x0][0x38c] ;  /* 0x0000e300ff09db82 */ /* 0x000e220000000800 */
[----:B------:R-:W-:-:S07]  /*1040*/  FSETP.GEU.AND P3, PT, R27, UR4, PT ;  /* 0x000000041b007c0b */ /* 0x000fce000bf6e000 */
[----:B------:R-:W1:Y:S08]  /*1050*/  @!P4 LDC R11, c[0x0][0x38c] ;  /* 0x0000e300ff0bcb82 */ /* 0x000e700000000800 */
[----:B------:R-:W2:Y:S01]  /*1060*/  @!P3 LDC R10, c[0x0][0x38c] ;  /* 0x0000e300ff0abb82 */ /* 0x000ea20000000800 */
[----:B0-----:R-:W-:-:S04]  /*1070*/  @!P5 FMUL R6, R6, R9 ;  /* 0x000000090606d220 */ /* 0x001fc80000400000 */
[----:B------:R-:W-:Y:S01]  /*1080*/  @!P5 FMUL R6, R6, 1.4426950216293334961 ;  /* 0x3fb8aa3b0606d820 */ /* 0x000fe20000400000 */
[----:B-1----:R-:W-:-:S04]  /*1090*/  @!P4 FMUL R8, R24, R11 ;  /* 0x0000000b1808c220 */ /* 0x002fc80000400000 */
[----:B------:R-:W-:Y:S01]  /*10a0*/  @!P5 FSETP.GEU.AND P1, PT, R6, -126, PT ;  /* 0xc2fc00000600d80b */ /* 0x000fe20003f2e000 */
[----:B------:R-:W-:-:S03]  /*10b0*/  @!P4 FMUL R8, R8, 1.4426950216293334961 ;  /* 0x3fb8aa3b0808c820 */ /* 0x000fc60000400000 */
[----:B------:R-:W-:Y:S01]  /*10c0*/  @!P5 PLOP3.LUT P0, PT, P1, PT, PT, 0x80, 0x8 ;  /* 0x000000000008d81c */ /* 0x000fe20000f0f070 */
[----:B--2---:R-:W-:Y:S01]  /*10d0*/  @!P3 FMUL R9, R27, R10 ;  /* 0x0000000a1b09b220 */ /* 0x004fe20000400000 */
[----:B------:R-:W-:-:S03]  /*10e0*/  @!P4 FSETP.GEU.AND P2, PT, R8, -126, PT ;  /* 0xc2fc00000800c80b */ /* 0x000fc60003f4e000 */
[----:B------:R-:W-:Y:S01]  /*10f0*/  @!P3 FMUL R9, R9, 1.4426950216293334961 ;  /* 0x3fb8aa3b0909b820 */ /* 0x000fe20000400000 */
[----:B------:R-:W-:Y:S02]  /*1100*/  PLOP3.LUT P1, PT, PT, PT, PT, 0x80, 0x8 ;  /* 0x000000000008781c */ /* 0x000fe40003f2f070 */
[----:B------:R-:W-:Y:S02]  /*1110*/  @!P4 PLOP3.LUT P1, PT, P2, PT, PT, 0x80, 0x8 ;  /* 0x000000000008c81c */ /* 0x000fe4000172f070 */
[----:B------:R-:W-:-:S03]  /*1120*/  @!P3 FSETP.GEU.AND P6, PT, R9, -126, PT ;  /* 0xc2fc00000900b80b */ /* 0x000fc60003fce000 */
[----:B------:R-:W-:Y:S01]  /*1130*/  @!P0 FMUL R6, R6, 0.5 ;  /* 0x3f00000006068820 */ /* 0x000fe20000400000 */
[----:B------:R-:W-:Y:S02]  /*1140*/  PLOP3.LUT P2, PT, PT, PT, PT, 0x80, 0x8 ;  /* 0x000000000008781c */ /* 0x000fe40003f4f070 */
[----:B------:R-:W-:Y:S01]  /*1150*/  @!P3 PLOP3.LUT P2, PT, P6, PT, PT, 0x80, 0x8 ;  /* 0x000000000008b81c */ /* 0x000fe2000374f070 */
[----:B------:R-:W-:Y:S02]  /*1160*/  FADD R28, R14, -R28 ;  /* 0x8000001c0e1c7221 */ /* 0x000fe40000000000 */
[----:B------:R-:W0:Y:S01]  /*1170*/  @!P5 MUFU.EX2 R6, R6 ;  /* 0x000000060006d308 */ /* 0x000e220000000800 */
[----:B------:R-:W-:Y:S01]  /*1180*/  FADD R20, R12, -R20 ;  /* 0x800000140c147221 */ /* 0x000fe20000000000 */
[----:B------:R-:W-:Y:S01]  /*1190*/  @!P1 FMUL R8, R8, 0.5 ;  /* 0x3f00000008089820 */ /* 0x000fe20000400000 */
[----:B------:R-:W-:Y:S01]  /*11a0*/  FMUL.RZ R11, R28, R28 ;  /* 0x0000001c1c0b7220 */ /* 0x000fe2000040c000 */
[----:B------:R-:W-:-:S03]  /*11b0*/  FADD R7, R0, -R7 ;  /* 0x8000000700077221 */ /* 0x000fc60000000000 */
[----:B------:R-:W-:Y:S01]  /*11c0*/  FFMA.RZ R20, R20, R20, R11 ;  /* 0x0000001414147223 */ /* 0x000fe2000000c00b */
[----:B------:R-:W1:Y:S02]  /*11d0*/  @!P4 MUFU.EX2 R8, R8 ;  /* 0x000000080008c308 */ /* 0x000e640000000800 */
[----:B------:R-:W-:Y:S01]  /*11e0*/  @!P2 FMUL R9, R9, 0.5 ;  /* 0x3f0000000909a820 */ /* 0x000fe20000400000 */
[----:B------:R-:W-:-:S05]  /*11f0*/  FFMA.RZ R20, R7, R7, R20 ;  /* 0x0000000707147223 */ /* 0x000fca000000c014 */
[----:B------:R-:W2:Y:S01]  /*1200*/  @!P3 MUFU.EX2 R10, R9 ;  /* 0x00000009000ab308 */ /* 0x000ea20000000800 */
[----:B0-----:R-:W-:Y:S01]  /*1210*/  @!P0 FMUL R6, R6, R6 ;  /* 0x0000000606068220 */ /* 0x001fe20000400000 */
[----:B------:R-:W-:-:S03]  /*1220*/  FSETP.GEU.AND P0, PT, R20, UR4, PT ;  /* 0x0000000414007c0b */ /* 0x000fc6000bf0e000 */
[----:B------:R-:W-:Y:S01]  /*1230*/  @!P5 FADD R13, R13, R6 ;  /* 0x000000060d0dd221 */ /* 0x000fe20000000000 */
[----:B-1----:R-:W-:-:S04]  /*1240*/  @!P1 FMUL R8, R8, R8 ;  /* 0x0000000808089220 */ /* 0x002fc80000400000 */
[----:B------:R-:W-:Y:S01]  /*1250*/  @!P4 FADD R13, R13, R8 ;  /* 0x000000080d0dc221 */ /* 0x000fe20000000000 */
[----:B--2---:R-:W-:-:S04]  /*1260*/  @!P2 FMUL R10, R10, R10 ;  /* 0x0000000a0a0aa220 */ /* 0x004fc80000400000 */
[----:B------:R-:W-:Y:S01]  /*1270*/  @!P3 FADD R13, R13, R10 ;  /* 0x0000000a0d0db221 */ /* 0x000fe20000000000 */
[----:B------:R-:W-:Y:S06]  /*1280*/  @P0 BRA `(.L_x_19) ;  /* 0x0000000000200947 */ /* 0x000fec0003800000 */
[----:B------:R-:W0:Y:S02]  /*1290*/  LDCU UR4, c[0x0][0x38c] ;  /* 0x00007180ff0477ac */ /* 0x000e240008000800 */
[----:B0-----:R-:W-:-:S04]  /*12a0*/  FMUL R6, R20, UR4 ;  /* 0x0000000414067c20 */ /* 0x001fc80008400000 */
[----:B------:R-:W-:-:S05]  /*12b0*/  FMUL R6, R6, 1.4426950216293334961 ;  /* 0x3fb8aa3b06067820 */ /* 0x000fca0000400000 */
[----:B------:R-:W-:-:S13]  /*12c0*/  FSETP.GEU.AND P0, PT, R6, -126, PT ;  /* 0xc2fc00000600780b */ /* 0x000fda0003f0e000 */
[----:B------:R-:W-:-:S04]  /*12d0*/  @!P0 FMUL R6, R6, 0.5 ;  /* 0x3f00000006068820 */ /* 0x000fc80000400000 */
[----:B------:R-:W0:Y:S02]  /*12e0*/  MUFU.EX2 R8, R6 ;  /* 0x0000000600087308 */ /* 0x000e240000000800 */
[----:B0-----:R-:W-:-:S04]  /*12f0*/  @!P0 FMUL R8, R8, R8 ;  /* 0x0000000808088220 */ /* 0x001fc80000400000 */
[----:B------:R-:W-:-:S07]  /*1300*/  FADD R13, R13, R8 ;  /* 0x000000080d0d7221 */ /* 0x000fce0000000000 */
.L_x_19:
[----:B------:R-:W-:Y:S05]  /*1310*/  BSYNC.RECONVERGENT B0 ;  /* 0x0000000000007941 */ /* 0x000fea0003800200 */
.L_x_18:
[----:B------:R-:W-:-:S07]  /*1320*/  IADD3 R16, PT, PT, R16, 0x4, RZ ;  /* 0x0000000410107810 */ /* 0x000fce0007ffe0ff */
.L_x_17:
[----:B------:R-:W-:-:S13]  /*1330*/  ISETP.NE.AND P0, PT, R26, RZ, PT ;  /* 0x000000ff1a00720c */ /* 0x000fda0003f05270 */
[----:B------:R-:W-:Y:S05]  /*1340*/  @!P0 BRA `(.L_x_12) ;  /* 0x0000000400488947 */ /* 0x000fea0003800000 */
[----:B------:R-:W-:-:S13]  /*1350*/  ISETP.NE.AND P0, PT, R26, 0x1, PT ;  /* 0x000000011a00780c */ /* 0x000fda0003f05270 */
[----:B------:R-:W-:Y:S05]  /*1360*/  @!P0 BRA `(.L_x_20) ;  /* 0x0000000000c88947 */ /* 0x000fea0003800000 */
[CC--:B------:R-:W-:Y:S01]  /*1370*/  IADD3 R18, PT, PT, R16.reuse, R15.reuse, RZ ;  /* 0x0000000f10127210 */ /* 0x0c0fe20007ffe0ff */
[--C-:B------:R-:W-:Y:S01]  /*1380*/  IMAD.WIDE.U32 R6, R16, 0x4, R2.reuse ;  /* 0x0000000410067825 */ /* 0x100fe200078e0002 */
[----:B------:R-:W0:Y:S02]  /*1390*/  LDCU UR4, c[0x0][0x388] ;  /* 0x00007100ff0477ac */ /* 0x000e240008000800 */
[C---:B------:R-:W-:Y:S01]  /*13a0*/  IADD3 R21, PT, PT, R18.reuse, R15, RZ ;  /* 0x0000000f12157210 */ /* 0x040fe20007ffe0ff */
[--C-:B------:R-:W-:Y:S01]  /*13b0*/  IMAD.WIDE.U32 R18, R18, 0x4, R2.reuse ;  /* 0x0000000412127825 */ /* 0x100fe200078e0002 */
[----:B------:R-:W2:Y:S03]  /*13c0*/  LDG.E R23, desc[UR6][R6.64] ;  /* 0x0000000606177981 */ /* 0x000ea6000c1e1900 */
[----:B------:R-:W-:Y:S02]  /*13d0*/  IMAD.WIDE.U32 R20, R21, 0x4, R2 ;  /* 0x0000000415147825 */ /* 0x000fe400078e0002 */
[----:B------:R-:W3:Y:S04]  /*13e0*/  LDG.E R19, desc[UR6][R18.64] ;  /* 0x0000000612137981 */ /* 0x000ee8000c1e1900 */
[----:B------:R3:W4:Y:S01]  /*13f0*/  LDG.E R21, desc[UR6][R20.64] ;  /* 0x0000000614157981 */ /* 0x000722000c1e1900 */
[----:B------:R-:W-:-:S03]  /*1400*/  IMAD.WIDE.U32 R10, R17, 0x4, R6 ;  /* 0x00000004110a7825 */ /* 0x000fc600078e0006 */
[----:B------:R-:W4:Y:S01]  /*1410*/  LDG.E R17, desc[UR6][R6.64+0x4] ;  /* 0x0000040606117981 */ /* 0x000f22000c1e1900 */
[----:B------:R-:W-:-:S03]  /*1420*/  IMAD.WIDE.U32 R8, R15, 0x4, R6 ;  /* 0x000000040f087825 */ /* 0x000fc600078e0006 */
[----:B------:R1:W4:Y:S04]  /*1430*/  LDG.E R11, desc[UR6][R10.64+0x4] ;  /* 0x000004060a0b7981 */ /* 0x000328000c1e1900 */
[----:B------:R1:W4:Y:S01]  /*1440*/  LDG.E R9, desc[UR6][R8.64+0x4] ;  /* 0x0000040608097981 */ /* 0x000322000c1e1900 */
[----:B------:R-:W-:Y:S01]  /*1450*/  PLOP3.LUT P0, PT, PT, PT, PT, 0x80, 0x8 ;  /* 0x000000000008781c */ /* 0x000fe20003f0f070 */
[----:B------:R-:W-:Y:S01]  /*1460*/  BSSY.RECONVERGENT B0, `(.L_x_21) ;  /* 0x0000021000007945 */ /* 0x000fe20003800200 */
[----:B--2--5:R-:W-:Y:S01]  /*1470*/  FADD R23, R0, -R23 ;  /* 0x8000001700177221 */ /* 0x024fe20000000000 */
[----:B---3--:R-:W-:Y:S01]  /*1480*/  FADD R20, R12, -R19 ;  /* 0x800000130c147221 */ /* 0x008fe20000000000 */
[----:B----4-:R-:W-:-:S04]  /*1490*/  FADD R22, R14, -R21 ;  /* 0x800000150e167221 */ /* 0x010fc80000000000 */
[----:B------:R-:W-:-:S04]  /*14a0*/  FMUL.RZ R19, R22, R22 ;  /* 0x0000001616137220 */ /* 0x000fc8000040c000 */
[----:B------:R-:W-:-:S04]  /*14b0*/  FFMA.RZ R20, R20, R20, R19 ;  /* 0x0000001414147223 */ /* 0x000fc8000000c013 */
[----:B------:R-:W-:-:S05]  /*14c0*/  FFMA.RZ R23, R23, R23, R20 ;  /* 0x0000001717177223 */ /* 0x000fca000000c014 */
[----:B0-----:R-:W-:-:S13]  /*14d0*/  FSETP.GEU.AND P1, PT, R23, UR4, PT ;  /* 0x0000000417007c0b */ /* 0x001fda000bf2e000 */
[----:B-1----:R-:W0:Y:S01]  /*14e0*/  @!P1 LDC R10, c[0x0][0x38c] ;  /* 0x0000e300ff0a9b82 */ /* 0x002e220000000800 */
[----:B------:R-:W-:Y:S01]  /*14f0*/  FADD R11, R14, -R11 ;  /* 0x8000000b0e0b7221 */ /* 0x000fe20000000000 */
[----:B0-----:R-:W-:-:S04]  /*1500*/  @!P1 FMUL R8, R23, R10 ;  /* 0x0000000a17089220 */ /* 0x001fc80000400000 */
[----:B------:R-:W-:-:S05]  /*1510*/  @!P1 FMUL R8, R8, 1.4426950216293334961 ;  /* 0x3fb8aa3b08089820 */ /* 0x000fca0000400000 */
[----:B------:R-:W-:-:S04]  /*1520*/  @!P1 FSETP.GEU.AND P2, PT, R8, -126, PT ;  /* 0xc2fc00000800980b */ /* 0x000fc80003f4e000 */
[----:B------:R-:W-:Y:S01]  /*1530*/  @!P1 PLOP3.LUT P0, PT, P2, PT, PT, 0x80, 0x8 ;  /* 0x000000000008981c */ /* 0x000fe2000170f070 */
[----:B------:R-:W-:Y:S01]  /*1540*/  FADD R9, R12, -R9 ;  /* 0x800000090c097221 */ /* 0x000fe20000000000 */
[----:B------:R-:W-:Y:S01]  /*1550*/  FMUL.RZ R10, R11, R11 ;  /* 0x0000000b0b0a7220 */ /* 0x000fe2000040c000 */
[----:B------:R-:W-:-:S03]  /*1560*/  FADD R17, R0, -R17 ;  /* 0x8000001100117221 */ /* 0x000fc60000000000 */
[----:B------:R-:W-:-:S07]  /*1570*/  FFMA.RZ R10, R9, R9, R10 ;  /* 0x00000009090a7223 */ /* 0x000fce000000c00a */
[----:B------:R-:W-:Y:S01]  /*1580*/  @!P0 FMUL R8, R8, 0.5 ;  /* 0x3f00000008088820 */ /* 0x000fe20000400000 */
[----:B------:R-:W-:-:S03]  /*1590*/  FFMA.RZ R10, R17, R17, R10 ;  /* 0x00000011110a7223 */ /* 0x000fc6000000c00a */
[----:B------:R-:W0:Y:S02]  /*15a0*/  @!P1 MUFU.EX2 R6, R8 ;  /* 0x0000000800069308 */ /* 0x000e240000000800 */
[----:B------:R-:W-:Y:S01]  /*15b0*/  FSETP.GEU.AND P2, PT, R10, UR4, PT ;  /* 0x000000040a007c0b */ /* 0x000fe2000bf4e000 */
[----:B0-----:R-:W-:-:S04]  /*15c0*/  @!P0 FMUL R6, R6, R6 ;  /* 0x0000000606068220 */ /* 0x001fc80000400000 */
[----:B------:R-:W-:-:S08]  /*15d0*/  @!P1 FADD R13, R13, R6 ;  /* 0x000000060d0d9221 */ /* 0x000fd00000000000 */
[----:B------:R-:W-:Y:S05]  /*15e0*/  @P2 BRA `(.L_x_22) ;  /* 0x0000000000202947 */ /* 0x000fea0003800000 */
        /* <DEDUP_REMOVED lines=8> */
.L_x_22:
[----:B------:R-:W-:Y:S05]  /*1670*/  BSYNC.RECONVERGENT B0 ;  /* 0x0000000000007941 */ /* 0x000fea0003800200 */
.L_x_21:
[----:B------:R-:W-:-:S07]  /*1680*/  IADD3 R16, PT, PT, R16, 0x2, RZ ;  /* 0x0000000210107810 */ /* 0x000fce0007ffe0ff */
.L_x_20:
[----:B------:R-:W-:-:S04]  /*1690*/  LOP3.LUT R6, R15, 0x1, RZ, 0xc0, !PT ;  /* 0x000000010f067812 */ /* 0x000fc800078ec0ff */
[----:B------:R-:W-:-:S13]  /*16a0*/  ISETP.NE.U32.AND P0, PT, R6, 0x1, PT ;  /* 0x000000010600780c */ /* 0x000fda0003f05070 */
[----:B------:R-:W-:Y:S05]  /*16b0*/  @P0 BRA `(.L_x_12) ;  /* 0x00000000006c0947 */ /* 0x000fea0003800000 */
[-C--:B------:R-:W-:Y:S01]  /*16c0*/  IADD3 R6, PT, PT, R16, R15.reuse, RZ ;  /* 0x0000000f10067210 */ /* 0x080fe20007ffe0ff */
[----:B------:R-:W0:Y:S03]  /*16d0*/  LDCU UR4, c[0x0][0x388] ;  /* 0x00007100ff0477ac */ /* 0x000e260008000800 */
[C---:B------:R-:W-:Y:S01]  /*16e0*/  IADD3 R9, PT, PT, R6.reuse, R15, RZ ;  /* 0x0000000f06097210 */ /* 0x040fe20007ffe0ff */
[----:B------:R-:W-:-:S04]  /*16f0*/  IMAD.WIDE.U32 R6, R6, 0x4, R2 ;  /* 0x0000000406067825 */ /* 0x000fc800078e0002 */
[--C-:B------:R-:W-:Y:S02]  /*1700*/  IMAD.WIDE.U32 R8, R9, 0x4, R2.reuse ;  /* 0x0000000409087825 */ /* 0x100fe400078e0002 */
[----:B------:R-:W2:Y:S02]  /*1710*/  LDG.E R7, desc[UR6][R6.64] ;  /* 0x0000000606077981 */ /* 0x000ea4000c1e1900 */
[----:B------:R-:W-:Y:S02]  /*1720*/  IMAD.WIDE.U32 R16, R16, 0x4, R2 ;  /* 0x0000000410107825 */ /* 0x000fe400078e0002 */
[----:B------:R-:W3:Y:S04]  /*1730*/  LDG.E R9, desc[UR6][R8.64] ;  /* 0x0000000608097981 */ /* 0x000ee8000c1e1900 */
[----:B------:R-:W4:Y:S01]  /*1740*/  LDG.E R17, desc[UR6][R16.64] ;  /* 0x0000000610117981 */ /* 0x000f22000c1e1900 */
[----:B------:R-:W-:Y:S01]  /*1750*/  BSSY.RECONVERGENT B0, `(.L_x_12) ;  /* 0x0000011000007945 */ /* 0x000fe20003800200 */
[----:B--2--5:R-:W-:Y:S01]  /*1760*/  FADD R12, R12, -R7 ;  /* 0x800000070c0c7221 */ /* 0x024fe20000000000 */
[----:B---3--:R-:W-:-:S04]  /*1770*/  FADD R14, R14, -R9 ;  /* 0x800000090e0e7221 */ /* 0x008fc80000000000 */
[----:B------:R-:W-:Y:S01]  /*1780*/  FMUL.RZ R11, R14, R14 ;  /* 0x0000000e0e0b7220 */ /* 0x000fe2000040c000 */
[----:B----4-:R-:W-:-:S03]  /*1790*/  FADD R0, R0, -R17 ;  /* 0x8000001100007221 */ /* 0x010fc60000000000 */
[----:B------:R-:W-:-:S04]  /*17a0*/  FFMA.RZ R11, R12, R12, R11 ;  /* 0x0000000c0c0b7223 */ /* 0x000fc8000000c00b */
[----:B------:R-:W-:-:S05]  /*17b0*/  FFMA.RZ R0, R0, R0, R11 ;  /* 0x0000000000007223 */ /* 0x000fca000000c00b */
[----:B0-----:R-:W-:-:S13]  /*17c0*/  FSETP.GEU.AND P0, PT, R0, UR4, PT ;  /* 0x0000000400007c0b */ /* 0x001fda000bf0e000 */
        /* <DEDUP_REMOVED lines=9> */
.L_x_23:
[----:B------:R-:W-:Y:S05]  /*1860*/  BSYNC.RECONVERGENT B0 ;  /* 0x0000000000007941 */ /* 0x000fea0003800200 */
.L_x_12:
[----:B------:R-:W0:Y:S01]  /*1870*/  LDCU UR5, c[0x0][0x390] ;  /* 0x00007200ff0577ac */ /* 0x000e220008000800 */
[----:B------:R-:W-:Y:S01]  /*1880*/  LEA R15, R15, R15, 0x1 ;  /* 0x0000000f0f0f7211 */ /* 0x000fe200078e08ff */
[----:B------:R-:W-:Y:S01]  /*1890*/  BSSY.RECONVERGENT B0, `(.L_x_24) ;  /* 0x0000011000007945 */ /* 0x000fe20003800200 */
[----:B------:R-:W1:Y:S03]  /*18a0*/  LDCU UR4, c[0x0][0x384] ;  /* 0x00007080ff0477ac */ /* 0x000e660008000800 */
[----:B------:R-:W-:-:S04]  /*18b0*/  IMAD.WIDE R6, R15, 0x4, R2 ;  /* 0x000000040f067825 */ /* 0x000fc800078e0202 */
[----:B0-----:R-:W-:Y:S01]  /*18c0*/  FADD R8, R13, UR5 ;  /* 0x000000050d087e21 */ /* 0x001fe20008000000 */
[----:B-1----:R-:W-:-:S04]  /*18d0*/  USHF.R.S32.HI UR4, URZ, 0x1f, UR4 ;  /* 0x0000001fff047899 */ /* 0x002fc80008011404 */
[----:B-----5:R-:W-:-:S04]  /*18e0*/  IADD3 R0, PT, PT, R8, 0x1800000, RZ ;  /* 0x0180000008007810 */ /* 0x020fc80007ffe0ff */
[----:B------:R-:W-:-:S04]  /*18f0*/  LOP3.LUT R0, R0, 0x7f800000, RZ, 0xc0, !PT ;  /* 0x7f80000000007812 */ /* 0x000fc800078ec0ff */
[----:B------:R-:W-:-:S13]  /*1900*/  ISETP.GT.U32.AND P0, PT, R0, 0x1ffffff, PT ;  /* 0x01ffffff0000780c */ /* 0x000fda0003f04070 */
[----:B------:R-:W-:Y:S05]  /*1910*/  @P0 BRA `(.L_x_25) ;  /* 0x0000000000100947 */ /* 0x000fea0003800000 */
[----:B------:R-:W-:-:S07]  /*1920*/  MOV R10, 0x1940 ;  /* 0x00001940000a7802 */ /* 0x000fce0000000f00 */
[----:B------:R-:W-:Y:S05]  /*1930*/  CALL.REL.NOINC `($__internal_0_$__cuda_sm20_rcp_rn_f32_slowpath) ;  /* 0x0000000000887944 */ /* 0x000fea0003c00000 */
[----:B------:R-:W-:Y:S01]  /*1940*/  MOV R9, R3 ;  /* 0x0000000300097202 */ /* 0x000fe20000000f00 */
[----:B------:R-:W-:Y:S06]  /*1950*/  BRA `(.L_x_26) ;  /* 0x0000000000107947 */ /* 0x000fec0003800000 */
.L_x_25:
[----:B------:R-:W0:Y:S02]  /*1960*/  MUFU.RCP R9, R8 ;  /* 0x0000000800097308 */ /* 0x000e240000001000 */
[----:B0-----:R-:W-:-:S04]  /*1970*/  FFMA R0, R8, R9, -1 ;  /* 0xbf80000008007423 */ /* 0x001fc80000000009 */
[----:B------:R-:W-:-:S04]  /*1980*/  FADD.FTZ R0, -R0, -RZ ;  /* 0x800000ff00007221 */ /* 0x000fc80000010100 */
[----:B------:R-:W-:-:S07]  /*1990*/  FFMA R9, R9, R0, R9 ;  /* 0x0000000009097223 */ /* 0x000fce0000000009 */
.L_x_26:
[----:B------:R-:W-:Y:S05]  /*19a0*/  BSYNC.RECONVERGENT B0 ;  /* 0x0000000000007941 */ /* 0x000fea0003800200 */
.L_x_24:
[----:B------:R-:W0:Y:S01]  /*19b0*/  LDC.64 R2, c[0x0][0x380] ;  /* 0x0000e000ff027b82 */ /* 0x000e220000000a00 */
[----:B------:R-:W1:Y:S01]  /*19c0*/  MUFU.RCP R11, R8 ;  /* 0x00000008000b7308 */ /* 0x000e620000001000 */
[----:B------:R-:W-:Y:S01]  /*19d0*/  BSSY.RECONVERGENT B0, `(.L_x_27) ;  /* 0x0000014000007945 */ /* 0x000fe20003800200 */
[--C-:B0-----:R-:W-:Y:S02]  /*19e0*/  IADD3 R0, P0, P1, R3, R5, R2.reuse ;  /* 0x0000000503007210 */ /* 0x101fe4000791e002 */
[----:B------:R-:W-:-:S04]  /*19f0*/  SHF.R.S32.HI R3, RZ, 0x1f, R2 ;  /* 0x0000001fff037819 */ /* 0x000fc80000011402 */
[----:B------:R-:W-:Y:S02]  /*1a00*/  IADD3.X R2, PT, PT, R4, UR4, R3, P0, P1 ;  /* 0x0000000404027c10 */ /* 0x000fe400087e2403 */
[----:B------:R-:W-:Y:S01]  /*1a10*/  IADD3 R3, P0, PT, R15, R0, RZ ;  /* 0x000000000f037210 */ /* 0x000fe20007f1e0ff */
[----:B-1----:R-:W-:-:S03]  /*1a20*/  FFMA R0, -R8, R11, 1 ;  /* 0x3f80000008007423 */ /* 0x002fc6000000010b */
[----:B------:R-:W-:Y:S01]  /*1a30*/  LEA.HI.X.SX32 R15, R15, R2, 0x1, P0 ;  /* 0x000000020f0f7211 */ /* 0x000fe200000f0eff */
[----:B------:R-:W-:Y:S01]  /*1a40*/  FFMA R0, R11, R0, R11 ;  /* 0x000000000b007223 */ /* 0x000fe2000000000b */
[----:B------:R-:W-:-:S03]  /*1a50*/  LEA R2, P0, R3, R6, 0x2 ;  /* 0x0000000603027211 */ /* 0x000fc600078010ff */
[----:B------:R-:W-:Y:S01]  /*1a60*/  FFMA R11, R0, R13, RZ ;  /* 0x0000000d000b7223 */ /* 0x000fe200000000ff */
[----:B------:R-:W-:-:S03]  /*1a70*/  LEA.HI.X R3, R3, R7, R15, 0x2, P0 ;  /* 0x0000000703037211 */ /* 0x000fc600000f140f */
[----:B------:R-:W-:Y:S02]  /*1a80*/  FFMA R10, -R8, R11, R13 ;  /* 0x0000000b080a7223 */ /* 0x000fe4000000010d */
[----:B------:R0:W-:Y:S02]  /*1a90*/  STG.E desc[UR6][R2.64], R9 ;  /* 0x0000000902007986 */ /* 0x0001e4000c101906 */
[----:B------:R-:W-:Y:S01]  /*1aa0*/  FFMA R11, R0, R10, R11 ;  /* 0x0000000a000b7223 */ /* 0x000fe2000000000b */
[----:B------:R-:W1:Y:S02]  /*1ab0*/  FCHK P0, R13, R8 ;  /* 0x000000080d007302 */ /* 0x000e640000000000 */
[----:B01----:R-:W-:Y:S05]  /*1ac0*/  @!P0 BRA `(.L_x_28) ;  /* 0x0000000000108947 */ /* 0x003fea0003800000 */
[----:B------:R-:W-:Y:S02]  /*1ad0*/  MOV R3, R13 ;  /* 0x0000000d00037202 */ /* 0x000fe40000000f00 */
[----:B------:R-:W-:-:S07]  /*1ae0*/  MOV R2, 0x1b00 ;  /* 0x00001b0000027802 */ /* 0x000fce0000000f00 */
[----:B------:R-:W-:Y:S05]  /*1af0*/  CALL.REL.NOINC `($__internal_1_$__cuda_sm3x_div_rn_noftz_f32_slowpath) ;  /* 0x0000000000ec7944 */ /* 0x000fea0003c00000 */
[----:B------:R-:W-:-:S07]  /*1b00*/  MOV R11, R0 ;  /* 0x00000000000b7202 */ /* 0x000fce0000000f00 */
.L_x_28:
[----:B------:R-:W-:Y:S05]  /*1b10*/  BSYNC.RECONVERGENT B0 ;  /* 0x0000000000007941 */ /* 0x000fea0003800200 */
.L_x_27:
[----:B------:R-:W-:-:S04]  /*1b20*/  LEA R2, P0, R5, R6, 0x2 ;  /* 0x0000000605027211 */ /* 0x000fc800078010ff */
[----:B------:R-:W-:-:S05]  /*1b30*/  LEA.HI.X R3, R5, R7, R4, 0x2, P0 ;  /* 0x0000000705037211 */ /* 0x000fca00000f1404 */
[----:B------:R-:W-:Y:S01]  /*1b40*/  STG.E desc[UR6][R2.64], R11 ;  /* 0x0000000b02007986 */ /* 0x000fe2000c101906 */
[----:B------:R-:W-:Y:S05]  /*1b50*/  EXIT ;  /* 0x000000000000794d */ /* 0x000fea0003800000 */
        .weak           $__internal_0_$__cuda_sm20_rcp_rn_f32_slowpath
        .type           $__internal_0_$__cuda_sm20_rcp_rn_f32_slowpath,@function
        .size           $__internal_0_$__cuda_sm20_rcp_rn_f32_slowpath,($__internal_1_$__cuda_sm3x_div_rn_noftz_f32_slowpath - $__internal_0_$__cuda_sm20_rcp_rn_f32_slowpath)
$__internal_0_$__cuda_sm20_rcp_rn_f32_slowpath:
[----:B------:R-:W-:Y:S01]  /*1b60*/  SHF.L.U32 R0, R8, 0x1, RZ ;  /* 0x0000000108007819 */ /* 0x000fe200000006ff */
[----:B------:R-:W-:Y:S03]  /*1b70*/  BSSY.RECONVERGENT B1, `(.L_x_29) ;  /* 0x0000031000017945 */ /* 0x000fe60003800200 */
[----:B------:R-:W-:Y:S02]  /*1b80*/  SHF.R.U32.HI R11, RZ, 0x18, R0 ;  /* 0x00000018ff0b7819 */ /* 0x000fe40000011600 */
[----:B------:R-:W-:Y:S02]  /*1b90*/  MOV R0, R8 ;  /* 0x0000000800007202 */ /* 0x000fe40000000f00 */
[----:B------:R-:W-:-:S13]  /*1ba0*/  ISETP.NE.U32.AND P0, PT, R11, RZ, PT ;  /* 0x000000ff0b00720c */ /* 0x000fda0003f05070 */
[----:B------:R-:W-:Y:S05]  /*1bb0*/  @P0 BRA `(.L_x_30) ;  /* 0x0000000000280947 */ /* 0x000fea0003800000 */
[----:B------:R-:W-:-:S04]  /*1bc0*/  SHF.L.U32 R2, R0, 0x1, RZ ;  /* 0x0000000100027819 */ /* 0x000fc800000006ff */
[----:B------:R-:W-:-:S13]  /*1bd0*/  ISETP.NE.AND P0, PT, R2, RZ, PT ;  /* 0x000000ff0200720c */ /* 0x000fda0003f05270 */
[----:B------:R-:W-:Y:S01]  /*1be0*/  @P0 FFMA R9, R0, 1.84467440737095516160e+19, RZ ;  /* 0x5f80000000090823 */ /* 0x000fe200000000ff */
[----:B------:R-:W-:Y:S08]  /*1bf0*/  @!P0 MUFU.RCP R3, R0 ;  /* 0x0000000000038308 */ /* 0x000ff00000001000 */
[----:B------:R-:W0:Y:S02]  /*1c00*/  @P0 MUFU.RCP R2, R9 ;  /* 0x0000000900020308 */ /* 0x000e240000001000 */
[----:B0-----:R-:W-:-:S04]  /*1c10*/  @P0 FFMA R11, R9, R2, -1 ;  /* 0xbf800000090b0423 */ /* 0x001fc80000000002 */
[----:B------:R-:W-:-:S04]  /*1c20*/  @P0 FADD.FTZ R11, -R11, -RZ ;  /* 0x800000ff0b0b0221 */ /* 0x000fc80000010100 */
[----:B------:R-:W-:-:S04]  /*1c30*/  @P0 FFMA R2, R2, R11, R2 ;  /* 0x0000000b02020223 */ /* 0x000fc80000000002 */
[----:B------:R-:W-:Y:S01]  /*1c40*/  @P0 FFMA R3, R2, 1.84467440737095516160e+19, RZ ;  /* 0x5f80000002030823 */ /* 0x000fe200000000ff */
[----:B------:R-:W-:Y:S06]  /*1c50*/  BRA `(.L_x_31) ;  /* 0x0000000000887947 */ /* 0x000fec0003800000 */
.L_x_30:
[----:B------:R-:W-:-:S04]  /*1c60*/  IADD3 R17, PT, PT, R11, -0xfd, RZ ;  /* 0xffffff030b117810 */ /* 0x000fc80007ffe0ff */
[----:B------:R-:W-:-:S13]  /*1c70*/  ISETP.GT.U32.AND P0, PT, R17, 0x1, PT ;  /* 0x000000011100780c */ /* 0x000fda0003f04070 */
[----:B------:R-:W-:Y:S05]  /*1c80*/  @P0 BRA `(.L_x_32) ;  /* 0x0000000000780947 */ /* 0x000fea0003800000 */
[----:B------:R-:W-:Y:S01]  /*1c90*/  LOP3.LUT R2, R0, 0x7fffff, RZ, 0xc0, !PT ;  /* 0x007fffff00027812 */ /* 0x000fe200078ec0ff */
[----:B------:R-:W-:-:S03]  /*1ca0*/  HFMA2 R14, -RZ, RZ, 0, 1.78813934326171875e-07 ;  /* 0x00000003ff0e7431 */ /* 0x000fc600000001ff */
[----:B------:R-:W-:-:S04]  /*1cb0*/  LOP3.LUT R2, R2, 0x3f800000, RZ, 0xfc, !PT ;  /* 0x3f80000002027812 */ /* 0x000fc800078efcff */
[----:B------:R-:W0:Y:S01]  /*1cc0*/  MUFU.RCP R3, R2 ;  /* 0x0000000200037308 */ /* 0x000e220000001000 */
[----:B------:R-:W-:Y:S01]  /*1cd0*/  SHF.L.U32 R14, R14, R17, RZ ;  /* 0x000000110e0e7219 */ /* 0x000fe200000006ff */
[----:B0-----:R-:W-:-:S04]  /*1ce0*/  FFMA R9, R2, R3, -1 ;  /* 0xbf80000002097423 */ /* 0x001fc80000000003 */
[----:B------:R-:W-:-:S04]  /*1cf0*/  FADD.FTZ R12, -R9, -RZ ;  /* 0x800000ff090c7221 */ /* 0x000fc80000010100 */
[CCC-:B------:R-:W-:Y:S01]  /*1d00*/  FFMA.RM R9, R3.reuse, R12.reuse, R3.reuse ;  /* 0x0000000c03097223 */ /* 0x1c0fe20000004003 */
[----:B------:R-:W-:-:S04]  /*1d10*/  FFMA.RP R12, R3, R12, R3 ;  /* 0x0000000c030c7223 */ /* 0x000fc80000008003 */
[C---:B------:R-:W-:Y:S02]  /*1d20*/  LOP3.LUT R3, R9.reuse, 0x7fffff, RZ, 0xc0, !PT ;  /* 0x007fffff09037812 */ /* 0x040fe400078ec0ff */
[----:B------:R-:W-:Y:S02]  /*1d30*/  FSETP.NEU.FTZ.AND P0, PT, R9, R12, PT ;  /* 0x0000000c0900720b */ /* 0x000fe40003f1d000 */
[----:B------:R-:W-:Y:S02]  /*1d40*/  LOP3.LUT R3, R3, 0x800000, RZ, 0xfc, !PT ;  /* 0x0080000003037812 */ /* 0x000fe400078efcff */
[----:B------:R-:W-:Y:S02]  /*1d50*/  SEL R9, RZ, 0xffffffff, !P0 ;  /* 0xffffffffff097807 */ /* 0x000fe40004000000 */
[----:B------:R-:W-:Y:S02]  /*1d60*/  LOP3.LUT R14, R14, R3, RZ, 0xc0, !PT ;  /* 0x000000030e0e7212 */ /* 0x000fe400078ec0ff */
[----:B------:R-:W-:-:S02]  /*1d70*/  IADD3 R2, PT, PT, -R9, RZ, RZ ;  /* 0x000000ff09027210 */ /* 0x000fc40007ffe1ff */
[-C--:B------:R-:W-:Y:S02]  /*1d80*/  SHF.R.U32.HI R14, RZ, R17.reuse, R14 ;  /* 0x00000011ff0e7219 */ /* 0x080fe4000001160e */
[----:B------:R-:W-:Y:S02]  /*1d90*/  LOP3.LUT P1, RZ, R2, R17, R3, 0xf8, !PT ;  /* 0x0000001102ff7212 */ /* 0x000fe4000782f803 */
[C---:B------:R-:W-:Y:S02]  /*1da0*/  LOP3.LUT P0, RZ, R14.reuse, 0x1, RZ, 0xc0, !PT ;  /* 0x000000010eff7812 */ /* 0x040fe4000780c0ff */
[----:B------:R-:W-:-:S04]  /*1db0*/  LOP3.LUT P2, RZ, R14, 0x2, RZ, 0xc0, !PT ;  /* 0x000000020eff7812 */ /* 0x000fc8000784c0ff */
[----:B------:R-:W-:Y:S02]  /*1dc0*/  PLOP3.LUT P0, PT, P0, P1, P2, 0xe0, 0x0 ;  /* 0x000000000000781c */ /* 0x000fe40000703c20 */
[----:B------:R-:W-:Y:S02]  /*1dd0*/  LOP3.LUT P1, RZ, R0, 0x7fffff, RZ, 0xc0, !PT ;  /* 0x007fffff00ff7812 */ /* 0x000fe4000782c0ff */
[----:B------:R-:W-:-:S04]  /*1de0*/  SEL R2, RZ, 0x1, !P0 ;  /* 0x00000001ff027807 */ /* 0x000fc80004000000 */
[----:B------:R-:W-:-:S04]  /*1df0*/  IADD3 R2, PT, PT, -R2, RZ, RZ ;  /* 0x000000ff02027210 */ /* 0x000fc80007ffe1ff */
[----:B------:R-:W-:Y:S02]  /*1e00*/  ISETP.GE.AND P0, PT, R2, RZ, PT ;  /* 0x000000ff0200720c */ /* 0x000fe40003f06270 */
[----:B------:R-:W-:-:S04]  /*1e10*/  IADD3 R2, PT, PT, R11, -0xfc, RZ ;  /* 0xffffff040b027810 */ /* 0x000fc80007ffe0ff */
[----:B------:R-:W-:-:S07]  /*1e20*/  SHF.R.U32.HI R3, RZ, R2, R3 ;  /* 0x00000002ff037219 */ /* 0x000fce0000011603 */
[----:B------:R-:W-:-:S04]  /*1e30*/  @!P0 IADD3 R3, PT, PT, R3, 0x1, RZ ;  /* 0x0000000103038810 */ /* 0x000fc80007ffe0ff */
[----:B------:R-:W-:-:S04]  /*1e40*/  @!P1 SHF.L.U32 R3, R3, 0x1, RZ ;  /* 0x0000000103039819 */ /* 0x000fc800000006ff */
[----:B------:R-:W-:Y:S01]  /*1e50*/  LOP3.LUT R3, R3, 0x80000000, R0, 0xf8, !PT ;  /* 0x8000000003037812 */ /* 0x000fe200078ef800 */
[----:B------:R-:W-:Y:S06]  /*1e60*/  BRA `(.L_x_31) ;  /* 0x0000000000047947 */ /* 0x000fec0003800000 */
.L_x_32:
[----:B------:R0:W1:Y:S02]  /*1e70*/  MUFU.RCP R3, R0 ;  /* 0x0000000000037308 */ /* 0x0000640000001000 */
.L_x_31:
[----:B------:R-:W-:Y:S05]  /*1e80*/  BSYNC.RECONVERGENT B1 ;  /* 0x0000000000017941 */ /* 0x000fea0003800200 */
.L_x_29:
[----:B------:R-:W-:-:S04]  /*1e90*/  MOV R11, 0x0 ;  /* 0x00000000000b7802 */ /* 0x000fc80000000f00 */
[----:B01----:R-:W-:Y:S05]  /*1ea0*/  RET.REL.NODEC R10 `(_Z16cpd_psumpt1_cudaiifffPf) ;  /* 0xffffffe00a547950 */ /* 0x003fea0003c3ffff */
        .weak           $__internal_1_$__cuda_sm3x_div_rn_noftz_f32_slowpath
        .type           $__internal_1_$__cuda_sm3x_div_rn_noftz_f32_slowpath,@function
        .size           $__internal_1_$__cuda_sm3x_div_rn_noftz_f32_slowpath,(.L_x_46 - $__internal_1_$__cuda_sm3x_div_rn_noftz_f32_slowpath)
$__internal_1_$__cuda_sm3x_div_rn_noftz_f32_slowpath:
[----:B------:R-:W-:Y:S01]  /*1eb0*/  SHF.R.U32.HI R9, RZ, 0x17, R8 ;  /* 0x00000017ff097819 */ /* 0x000fe20000011608 */
[----:B------:R-:W-:Y:S01]  /*1ec0*/  BSSY.RECONVERGENT B1, `(.L_x_33) ;  /* 0x0000063000017945 */ /* 0x000fe20003800200 */
[----:B------:R-:W-:Y:S02]  /*1ed0*/  SHF.R.U32.HI R0, RZ, 0x17, R3 ;  /* 0x00000017ff007819 */ /* 0x000fe40000011603 */
[----:B------:R-:W-:Y:S02]  /*1ee0*/  LOP3.LUT R17, R9, 0xff, RZ, 0xc0, !PT ;  /* 0x000000ff09117812 */ /* 0x000fe400078ec0ff */
[----:B------:R-:W-:Y:S02]  /*1ef0*/  LOP3.LUT R12, R0, 0xff, RZ, 0xc0, !PT ;  /* 0x000000ff000c7812 */ /* 0x000fe400078ec0ff */
[----:B------:R-:W-:Y:S02]  /*1f00*/  IADD3 R11, PT, PT, R17, -0x1, RZ ;  /* 0xffffffff110b7810 */ /* 0x000fe40007ffe0ff */
[----:B------:R-:W-:-:S02]  /*1f10*/  IADD3 R10, PT, PT, R12, -0x1, RZ ;  /* 0xffffffff0c0a7810 */ /* 0x000fc40007ffe0ff */
[----:B------:R-:W-:-:S04]  /*1f20*/  ISETP.GT.U32.AND P0, PT, R11, 0xfd, PT ;  /* 0x000000fd0b00780c */ /* 0x000fc80003f04070 */
[----:B------:R-:W-:-:S13]  /*1f30*/  ISETP.GT.U32.OR P0, PT, R10, 0xfd, P0 ;  /* 0x000000fd0a00780c */ /* 0x000fda0000704470 */
[----:B------:R-:W-:Y:S01]  /*1f40*/  @!P0 MOV R9, RZ ;  /* 0x000000ff00098202 */ /* 0x000fe20000000f00 */
[----:B------:R-:W-:Y:S06]  /*1f50*/  @!P0 BRA `(.L_x_34) ;  /* 0x0000000000608947 */ /* 0x000fec0003800000 */
[----:B------:R-:W-:Y:S02]  /*1f60*/  FSETP.GTU.FTZ.AND P0, PT, |R3|, +INF , PT ;  /* 0x7f8000000300780b */ /* 0x000fe40003f1c200 */
[----:B------:R-:W-:Y:S02]  /*1f70*/  FSETP.GTU.FTZ.AND P1, PT, |R8|, +INF , PT ;  /* 0x7f8000000800780b */ /* 0x000fe40003f3c200 */
[----:B------:R-:W-:Y:S02]  /*1f80*/  MOV R0, R8 ;  /* 0x0000000800007202 */ /* 0x000fe40000000f00 */
[----:B------:R-:W-:-:S13]  /*1f90*/  PLOP3.LUT P0, PT, P0, P1, PT, 0xf8, 0x8f ;  /* 0x00000000008f781c */ /* 0x000fda0000703f70 */
[----:B------:R-:W-:Y:S05]  /*1fa0*/  @P0 BRA `(.L_x_35) ;  /* 0x00000004004c0947 */ /* 0x000fea0003800000 */
[----:B------:R-:W-:-:S13]  /*1fb0*/  LOP3.LUT P0, RZ, R8, 0x7fffffff, R3, 0xc8, !PT ;  /* 0x7fffffff08ff7812 */ /* 0x000fda000780c803 */
[----:B------:R-:W-:Y:S05]  /*1fc0*/  @!P0 BRA `(.L_x_36) ;  /* 0x00000004003c8947 */ /* 0x000fea0003800000 */
[C---:B------:R-:W-:Y:S02]  /*1fd0*/  FSETP.NEU.FTZ.AND P0, PT, |R3|.reuse, +INF , PT ;  /* 0x7f8000000300780b */ /* 0x040fe40003f1d200 */
[----:B------:R-:W-:Y:S02]  /*1fe0*/  FSETP.NEU.FTZ.AND P2, PT, |R0|, +INF , PT ;  /* 0x7f8000000000780b */ /* 0x000fe40003f5d200 */
[----:B------:R-:W-:-:S11]  /*1ff0*/  FSETP.NEU.FTZ.AND P1, PT, |R3|, +INF , PT ;  /* 0x7f8000000300780b */ /* 0x000fd60003f3d200 */
[----:B------:R-:W-:Y:S05]  /*2000*/  @!P2 BRA !P0, `(.L_x_36) ;  /* 0x00000004002ca947 */ /* 0x000fea0004000000 */
[----:B------:R-:W-:-:S04]  /*2010*/  LOP3.LUT P0, RZ, R3, 0x7fffffff, RZ, 0xc0, !PT ;  /* 0x7fffffff03ff7812 */ /* 0x000fc8000780c0ff */
[----:B------:R-:W-:-:S13]  /*2020*/  PLOP3.LUT P0, PT, P2, P0, PT, 0x2f, 0xf2 ;  /* 0x0000000000f2781c */ /* 0x000fda0001700577 */
[----:B------:R-:W-:Y:S05]  /*2030*/  @P0 BRA `(.L_x_37) ;  /* 0x0000000400180947 */ /* 0x000fea0003800000 */
[----:B------:R-:W-:-:S04]  /*2040*/  LOP3.LUT P0, RZ, R8, 0x7fffffff, RZ, 0xc0, !PT ;  /* 0x7fffffff08ff7812 */ /* 0x000fc8000780c0ff */
[----:B------:R-:W-:-:S13]  /*2050*/  PLOP3.LUT P0, PT, P1, P0, PT, 0x2f, 0xf2 ;  /* 0x0000000000f2781c */ /* 0x000fda0000f00577 */
[----:B------:R-:W-:Y:S05]  /*2060*/  @P0 BRA `(.L_x_38) ;  /* 0x0000000400000947 */ /* 0x000fea0003800000 */
[----:B------:R-:W-:Y:S02]  /*2070*/  ISETP.GE.AND P0, PT, R10, RZ, PT ;  /* 0x000000ff0a00720c */ /* 0x000fe40003f06270 */
[----:B------:R-:W-:-:S11]  /*2080*/  ISETP.GE.AND P1, PT, R11, RZ, PT ;  /* 0x000000ff0b00720c */ /* 0x000fd60003f26270 */
[----:B------:R-:W-:Y:S01]  /*2090*/  @P0 MOV R9, RZ ;  /* 0x000000ff00090202 */ /* 0x000fe20000000f00 */
[----:B------:R-:W-:Y:S01]  /*20a0*/  @!P0 FFMA R3, R3, 1.84467440737095516160e+19, RZ ;  /* 0x5f80000003038823 */ /* 0x000fe200000000ff */
[----:B------:R-:W-:Y:S01]  /*20b0*/  @!P0 MOV R9, 0xffffffc0 ;  /* 0xffffffc000098802 */ /* 0x000fe20000000f00 */
[----:B------:R-:W-:-:S03]  /*20c0*/  @!P1 FFMA R8, R0, 1.84467440737095516160e+19, RZ ;  /* 0x5f80000000089823 */ /* 0x000fc600000000ff */
[----:B------:R-:W-:-:S07]  /*20d0*/  @!P1 IADD3 R9, PT, PT, R9, 0x40, RZ ;  /* 0x0000004009099810 */ /* 0x000fce0007ffe0ff */
.L_x_34:
[----:B------:R-:W-:Y:S01]  /*20e0*/  LEA R11, R17, 0xc0800000, 0x17 ;  /* 0xc0800000110b7811 */ /* 0x000fe200078eb8ff */
[----:B------:R-:W-:Y:S03]  /*20f0*/  BSSY.RECONVERGENT B2, `(.L_x_39) ;  /* 0x0000036000027945 */ /* 0x000fe60003800200 */
[----:B------:R-:W-:Y:S02]  /*2100*/  IADD3 R11, PT, PT, -R11, R8, RZ ;  /* 0x000000080b0b7210 */ /* 0x000fe40007ffe1ff */
[----:B------:R-:W-:Y:S02]  /*2110*/  IADD3 R8, PT, PT, R12, -0x7f, RZ ;  /* 0xffffff810c087810 */ /* 0x000fe40007ffe0ff */
[----:B------:R-:W0:Y:S01]  /*2120*/  MUFU.RCP R10, R11 ;  /* 0x0000000b000a7308 */ /* 0x000e220000001000 */
[----:B------:R-:W-:Y:S02]  /*2130*/  FADD.FTZ R13, -R11, -RZ ;  /* 0x800000ff0b0d7221 */ /* 0x000fe40000010100 */
[C---:B------:R-:W-:Y:S01]  /*2140*/  IMAD R0, R8.reuse, -0x800000, R3 ;  /* 0xff80000008007824 */ /* 0x040fe200078e0203 */
[----:B------:R-:W-:-:S04]  /*2150*/  IADD3 R8, PT, PT, R8, 0x7f, -R17 ;  /* 0x0000007f08087810 */ /* 0x000fc80007ffe811 */
[----:B------:R-:W-:Y:S01]  /*2160*/  IADD3 R8, PT, PT, R8, R9, RZ ;  /* 0x0000000908087210 */ /* 0x000fe20007ffe0ff */
[----:B0-----:R-:W-:-:S04]  /*2170*/  FFMA R15, R10, R13, 1 ;  /* 0x3f8000000a0f7423 */ /* 0x001fc8000000000d */
[----:B------:R-:W-:-:S04]  /*2180*/  FFMA R12, R10, R15, R10 ;  /* 0x0000000f0a0c7223 */ /* 0x000fc8000000000a */
[----:B------:R-:W-:-:S04]  /*2190*/  FFMA R3, R0, R12, RZ ;  /* 0x0000000c00037223 */ /* 0x000fc800000000ff */
[----:B------:R-:W-:-:S04]  /*21a0*/  FFMA R10, R13, R3, R0 ;  /* 0x000000030d0a7223 */ /* 0x000fc80000000000 */
[----:B------:R-:W-:-:S04]  /*21b0*/  FFMA R15, R12, R10, R3 ;  /* 0x0000000a0c0f7223 */ /* 0x000fc80000000003 */
[----:B------:R-:W-:-:S04]  /*21c0*/  FFMA R10, R13, R15, R0 ;  /* 0x0000000f0d0a7223 */ /* 0x000fc80000000000 */
[----:B------:R-:W-:-:S05]  /*21d0*/  FFMA R0, R12, R10, R15 ;  /* 0x0000000a0c007223 */ /* 0x000fca000000000f */
[----:B------:R-:W-:-:S04]  /*21e0*/  SHF.R.U32.HI R3, RZ, 0x17, R0 ;  /* 0x00000017ff037819 */ /* 0x000fc80000011600 */
[----:B------:R-:W-:-:S04]  /*21f0*/  LOP3.LUT R3, R3, 0xff, RZ, 0xc0, !PT ;  /* 0x000000ff03037812 */ /* 0x000fc800078ec0ff */
[----:B------:R-:W-:-:S04]  /*2200*/  IADD3 R11, PT, PT, R3, R8, RZ ;  /* 0x00000008030b7210 */ /* 0x000fc80007ffe0ff */
[----:B------:R-:W-:-:S04]  /*2210*/  IADD3 R3, PT, PT, R11, -0x1, RZ ;  /* 0xffffffff0b037810 */ /* 0x000fc80007ffe0ff */
[----:B------:R-:W-:-:S13]  /*2220*/  ISETP.GE.U32.AND P0, PT, R3, 0xfe, PT ;  /* 0x000000fe0300780c */ /* 0x000fda0003f06070 */
[----:B------:R-:W-:Y:S05]  /*2230*/  @!P0 BRA `(.L_x_40) ;  /* 0x0000000000808947 */ /* 0x000fea0003800000 */
[----:B------:R-:W-:-:S13]  /*2240*/  ISETP.GT.AND P0, PT, R11, 0xfe, PT ;  /* 0x000000fe0b00780c */ /* 0x000fda0003f04270 */
[----:B------:R-:W-:Y:S05]  /*2250*/  @P0 BRA `(.L_x_41) ;  /* 0x00000000006c0947 */ /* 0x000fea0003800000 */
[----:B------:R-:W-:-:S13]  /*2260*/  ISETP.GE.AND P0, PT, R11, 0x1, PT ;  /* 0x000000010b00780c */ /* 0x000fda0003f06270 */
[----:B------:R-:W-:Y:S05]  /*2270*/  @P0 BRA `(.L_x_42) ;  /* 0x0000000000740947 */ /* 0x000fea0003800000 */
[----:B------:R-:W-:Y:S02]  /*2280*/  ISETP.GE.AND P0, PT, R11, -0x18, PT ;  /* 0xffffffe80b00780c */ /* 0x000fe40003f06270 */
[----:B------:R-:W-:-:S11]  /*2290*/  LOP3.LUT R0, R0, 0x80000000, RZ, 0xc0, !PT ;  /* 0x8000000000007812 */ /* 0x000fd600078ec0ff */
[----:B------:R-:W-:Y:S05]  /*22a0*/  @!P0 BRA `(.L_x_42) ;  /* 0x0000000000688947 */ /* 0x000fea0003800000 */
[CCC-:B------:R-:W-:Y:S01]  /*22b0*/  FFMA.RZ R3, R12.reuse, R10.reuse, R15.reuse ;  /* 0x0000000a0c037223 */ /* 0x1c0fe2000000c00f */
[CCC-:B------:R-:W-:Y:S01]  /*22c0*/  FFMA.RM R8, R12.reuse, R10.reuse, R15.reuse ;  /* 0x0000000a0c087223 */ /* 0x1c0fe2000000400f */
[C---:B------:R-:W-:Y:S02]  /*22d0*/  ISETP.NE.AND P2, PT, R11.reuse, RZ, PT ;  /* 0x000000ff0b00720c */ /* 0x040fe40003f45270 */
[----:B------:R-:W-:Y:S02]  /*22e0*/  ISETP.NE.AND P1, PT, R11, RZ, PT ;  /* 0x000000ff0b00720c */ /* 0x000fe40003f25270 */
[----:B------:R-:W-:Y:S01]  /*22f0*/  LOP3.LUT R9, R3, 0x7fffff, RZ, 0xc0, !PT ;  /* 0x007fffff03097812 */ /* 0x000fe200078ec0ff */
[----:B------:R-:W-:Y:S01]  /*2300*/  FFMA.RP R3, R12, R10, R15 ;  /* 0x0000000a0c037223 */ /* 0x000fe2000000800f */
[----:B------:R-:W-:Y:S02]  /*2310*/  IADD3 R10, PT, PT, R11, 0x20, RZ ;  /* 0x000000200b0a7810 */ /* 0x000fe40007ffe0ff */
[----:B------:R-:W-:-:S02]  /*2320*/  LOP3.LUT R9, R9, 0x800000, RZ, 0xfc, !PT ;  /* 0x0080000009097812 */ /* 0x000fc400078efcff */
[----:B------:R-:W-:Y:S02]  /*2330*/  IADD3 R11, PT, PT, -R11, RZ, RZ ;  /* 0x000000ff0b0b7210 */ /* 0x000fe40007ffe1ff */
[----:B------:R-:W-:Y:S02]  /*2340*/  SHF.L.U32 R10, R9, R10, RZ ;  /* 0x0000000a090a7219 */ /* 0x000fe400000006ff */
[----:B------:R-:W-:Y:S02]  /*2350*/  FSETP.NEU.FTZ.AND P0, PT, R3, R8, PT ;  /* 0x000000080300720b */ /* 0x000fe40003f1d000 */
[----:B------:R-:W-:Y:S02]  /*2360*/  SEL R8, R11, RZ, P2 ;  /* 0x000000ff0b087207 */ /* 0x000fe40001000000 */
[----:B------:R-:W-:Y:S02]  /*2370*/  ISETP.NE.AND P1, PT, R10, RZ, P1 ;  /* 0x000000ff0a00720c */ /* 0x000fe40000f25270 */
[----:B------:R-:W-:-:S02]  /*2380*/  SHF.R.U32.HI R8, RZ, R8, R9 ;  /* 0x00000008ff087219 */ /* 0x000fc40000011609 */
[----:B------:R-:W-:Y:S02]  /*2390*/  PLOP3.LUT P0, PT, P0, P1, PT, 0xf8, 0x8f ;  /* 0x00000000008f781c */ /* 0x000fe40000703f70 */
[----:B------:R-:W-:Y:S02]  /*23a0*/  SHF.R.U32.HI R10, RZ, 0x1, R8 ;  /* 0x00000001ff0a7819 */ /* 0x000fe40000011608 */
[----:B------:R-:W-:-:S04]  /*23b0*/  SEL R3, RZ, 0x1, !P0 ;  /* 0x00000001ff037807 */ /* 0x000fc80004000000 */
[----:B------:R-:W-:-:S04]  /*23c0*/  LOP3.LUT R3, R3, 0x1, R10, 0xf8, !PT ;  /* 0x0000000103037812 */ /* 0x000fc800078ef80a */
[----:B------:R-:W-:-:S04]  /*23d0*/  LOP3.LUT R3, R3, R8, RZ, 0xc0, !PT ;  /* 0x0000000803037212 */ /* 0x000fc800078ec0ff */
[----:B------:R-:W-:-:S04]  /*23e0*/  IADD3 R3, PT, PT, R10, R3, RZ ;  /* 0x000000030a037210 */ /* 0x000fc80007ffe0ff */
[----:B------:R-:W-:Y:S01]  /*23f0*/  LOP3.LUT R0, R3, R0, RZ, 0xfc, !PT ;  /* 0x0000000003007212 */ /* 0x000fe200078efcff */
[----:B------:R-:W-:Y:S06]  /*2400*/  BRA `(.L_x_42) ;  /* 0x0000000000107947 */ /* 0x000fec0003800000 */
.L_x_41:
[----:B------:R-:W-:-:S04]  /*2410*/  LOP3.LUT R0, R0, 0x80000000, RZ, 0xc0, !PT ;  /* 0x8000000000007812 */ /* 0x000fc800078ec0ff */
[----:B------:R-:W-:Y:S01]  /*2420*/  LOP3.LUT R0, R0, 0x7f800000, RZ, 0xfc, !PT ;  /* 0x7f80000000007812 */ /* 0x000fe200078efcff */
[----:B------:R-:W-:Y:S06]  /*2430*/  BRA `(.L_x_42) ;  /* 0x0000000000047947 */ /* 0x000fec0003800000 */
.L_x_40:
[----:B------:R-:W-:-:S07]  /*2440*/  LEA R0, R8, R0, 0x17 ;  /* 0x0000000008007211 */ /* 0x000fce00078eb8ff */
.L_x_42:
[----:B------:R-:W-:Y:S05]  /*2450*/  BSYNC.RECONVERGENT B2 ;  /* 0x0000000000027941 */ /* 0x000fea0003800200 */
.L_x_39:
[----:B------:R-:W-:Y:S05]  /*2460*/  BRA `(.L_x_43) ;  /* 0x0000000000207947 */ /* 0x000fea0003800000 */
.L_x_38:
[----:B------:R-:W-:-:S04]  /*2470*/  LOP3.LUT R0, R8, 0x80000000, R3, 0x48, !PT ;  /* 0x8000000008007812 */ /* 0x000fc800078e4803 */
[----:B------:R-:W-:Y:S01]  /*2480*/  LOP3.LUT R0, R0, 0x7f800000, RZ, 0xfc, !PT ;  /* 0x7f80000000007812 */ /* 0x000fe200078efcff */
[----:B------:R-:W-:Y:S06]  /*2490*/  BRA `(.L_x_43) ;  /* 0x0000000000147947 */ /* 0x000fec0003800000 */
.L_x_37:
[----:B------:R-:W-:Y:S01]  /*24a0*/  LOP3.LUT R0, R8, 0x80000000, R3, 0x48, !PT ;  /* 0x8000000008007812 */ /* 0x000fe200078e4803 */
[----:B------:R-:W-:Y:S06]  /*24b0*/  BRA `(.L_x_43) ;  /* 0x00000000000c7947 */ /* 0x000fec0003800000 */
.L_x_36:
[----:B------:R-:W0:Y:S01]  /*24c0*/  MUFU.RSQ R0, -QNAN ;  /* 0xffc0000000007908 */ /* 0x000e220000001400 */
[----:B------:R-:W-:Y:S05]  /*24d0*/  BRA `(.L_x_43) ;  /* 0x0000000000047947 */ /* 0x000fea0003800000 */
.L_x_35:
[----:B------:R-:W-:-:S07]  /*24e0*/  FADD.FTZ R0, R3, R0 ;  /* 0x0000000003007221 */ /* 0x000fce0000010000 */
.L_x_43:
[----:B------:R-:W-:Y:S05]  /*24f0*/  BSYNC.RECONVERGENT B1 ;  /* 0x0000000000017941 */ /* 0x000fea0003800200 */
.L_x_33:
[----:B------:R-:W-:-:S04]  /*2500*/  HFMA2 R3, -RZ, RZ, 0, 0 ;  /* 0x00000000ff037431 */ /* 0x000fc800000001ff */
[----:B0-----:R-:W-:Y:S05]  /*2510*/  RET.REL.NODEC R2 `(_Z16cpd_psumpt1_cudaiifffPf) ;  /* 0xffffffd802b87950 */ /* 0x001fea0003c3ffff */
.L_x_44:
        /* <DEDUP_REMOVED lines=14> */
.L_x_46:


//--------------------- .nv.shared.reserved.0     --------------------------
	.section	.nv.shared.reserved.0,"aw",@nobits
	.weak		__nv_reservedSMEM_offset_0_alias
	.size		__nv_reservedSMEM_offset_0_alias, 0, 64
	.other		__nv_reservedSMEM_offset_0_alias,@"STO_CUDA_RESERVED_SHARED STV_DEFAULT"
__nv_reservedSMEM_offset_0_alias:
	.zero		0
	.zero		64


//--------------------- .nv.constant0._Z17cpd_sigmaest_cudaiiPf --------------------------
	.section	.nv.constant0._Z17cpd_sigmaest_cudaiiPf,"a",@progbits
	.sectionflags	@""
	.align	4
.nv.constant0._Z17cpd_sigmaest_cudaiiPf:
	.zero		912


//--------------------- .nv.constant0._Z13cpd_p1px_cudaiiffPf --------------------------
	.section	.nv.constant0._Z13cpd_p1px_cudaiiffPf,"a",@progbits
	.sectionflags	@""
	.align	4
.nv.constant0._Z13cpd_p1px_cudaiiffPf:
	.zero		920


//--------------------- .nv.constant0._Z16cpd_psumpt1_cudaiifffPf --------------------------
	.section	.nv.constant0._Z16cpd_psumpt1_cudaiifffPf,"a",@progbits
	.sectionflags	@""
	.align	4
.nv.constant0._Z16cpd_psumpt1_cudaiifffPf:
	.zero		928


//--------------------- SYMBOLS --------------------------

	.type		.nv.reservedSmem.offset0,@object
	.size		.nv.reservedSmem.offset0,0x4
